	.headerflags	@"EF_CUDA_TEXMODE_UNIFIED EF_CUDA_64BIT_ADDRESS EF_CUDA_ACCELERATORS EF_CUDA_SM90 EF_CUDA_VIRTUAL_SM(EF_CUDA_SM90)"
	.elftype	@"ET_EXEC"


//--------------------- .nv.info                  --------------------------
	.section	.nv.info,"",@"SHT_CUDA_INFO"
	.align	4


	//----- nvinfo : EIATTR_REGCOUNT
	.align		4
        /*0000*/ 	.byte	0x04, 0x2f
        /*0002*/ 	.short	(.L_1 - .L_0)
	.align		4
.L_0:
        /*0004*/ 	.word	index@(triton_poi_fused_cat_24)
        /*0008*/ 	.word	0x0000002c


	//----- nvinfo : EIATTR_MIN_STACK_SIZE
	.align		4
.L_1:
        /*000c*/ 	.byte	0x04, 0x12
        /*000e*/ 	.short	(.L_3 - .L_2)
	.align		4
.L_2:
        /*0010*/ 	.word	index@(triton_poi_fused_cat_24)
        /*0014*/ 	.word	0x00000000


	//----- nvinfo : EIATTR_FRAME_SIZE
	.align		4
.L_3:
        /*0018*/ 	.byte	0x04, 0x11
        /*001a*/ 	.short	(.L_5 - .L_4)
	.align		4
.L_4:
        /*001c*/ 	.word	index@(triton_poi_fused_cat_24)
        /*0020*/ 	.word	0x00000000


	//----- nvinfo : EIATTR_MIN_STACK_SIZE
	.align		4
.L_5:
        /*0024*/ 	.byte	0x04, 0x12
        /*0026*/ 	.short	(.L_7 - .L_6)
	.align		4
.L_6:
        /*0028*/ 	.word	index@(triton_poi_fused_cat_24)
        /*002c*/ 	.word	0x00000000
.L_7:


//--------------------- .nv.info.triton_poi_fused_cat_24 --------------------------
	.section	.nv.info.triton_poi_fused_cat_24,"",@"SHT_CUDA_INFO"
	.sectionflags	@""
	.align	4


	//----- nvinfo : EIATTR_CUDA_API_VERSION
	.align		4
        /*0000*/ 	.byte	0x04, 0x37
        /*0002*/ 	.short	(.L_9 - .L_8)
.L_8:
        /*0004*/ 	.word	0x0000007c


	//----- nvinfo : EIATTR_KPARAM_INFO
	.align		4
.L_9:
        /*0008*/ 	.byte	0x04, 0x17
        /*000a*/ 	.short	(.L_11 - .L_10)
.L_10:
        /*000c*/ 	.word	0x00000000
        /*0010*/ 	.short	0x0009
        /*0012*/ 	.short	0x0048
        /*0014*/ 	.byte	0x00, 0xf0, 0x11, 0x00


	//----- nvinfo : EIATTR_KPARAM_INFO
	.align		4
.L_11:
        /*0018*/ 	.byte	0x04, 0x17
        /*001a*/ 	.short	(.L_13 - .L_12)
.L_12:
        /*001c*/ 	.word	0x00000000
        /*0020*/ 	.short	0x0008
        /*0022*/ 	.short	0x0040
        /*0024*/ 	.byte	0x00, 0xf4, 0x21, 0x00


	//----- nvinfo : EIATTR_KPARAM_INFO
	.align		4
.L_13:
        /*0028*/ 	.byte	0x04, 0x17
        /*002a*/ 	.short	(.L_15 - .L_14)
.L_14:
        /*002c*/ 	.word	0x00000000
        /*0030*/ 	.short	0x0007
        /*0032*/ 	.short	0x0038
        /*0034*/ 	.byte	0x00, 0xf4, 0x21, 0x00


	//----- nvinfo : EIATTR_KPARAM_INFO
	.align		4
.L_15:
        /*0038*/ 	.byte	0x04, 0x17
        /*003a*/ 	.short	(.L_17 - .L_16)
.L_16:
        /*003c*/ 	.word	0x00000000
        /*0040*/ 	.short	0x0006
        /*0042*/ 	.short	0x0030
        /*0044*/ 	.byte	0x00, 0xf4, 0x21, 0x00


	//----- nvinfo : EIATTR_KPARAM_INFO
	.align		4
.L_17:
        /*0048*/ 	.byte	0x04, 0x17
        /*004a*/ 	.short	(.L_19 - .L_18)
.L_18:
        /*004c*/ 	.word	0x00000000
        /*0050*/ 	.short	0x0005
        /*0052*/ 	.short	0x0028
        /*0054*/ 	.byte	0x00, 0xf4, 0x21, 0x00


	//----- nvinfo : EIATTR_KPARAM_INFO
	.align		4
.L_19:
        /*0058*/ 	.byte	0x04, 0x17
        /*005a*/ 	.short	(.L_21 - .L_20)
.L_20:
        /*005c*/ 	.word	0x00000000
        /*0060*/ 	.short	0x0004
        /*0062*/ 	.short	0x0020
        /*0064*/ 	.byte	0x00, 0xf4, 0x21, 0x00


	//----- nvinfo : EIATTR_KPARAM_INFO
	.align		4
.L_21:
        /*0068*/ 	.byte	0x04, 0x17
        /*006a*/ 	.short	(.L_23 - .L_22)
.L_22:
        /*006c*/ 	.word	0x00000000
        /*0070*/ 	.short	0x0003
        /*0072*/ 	.short	0x0018
        /*0074*/ 	.byte	0x00, 0xf4, 0x21, 0x00


	//----- nvinfo : EIATTR_KPARAM_INFO
	.align		4
.L_23:
        /*0078*/ 	.byte	0x04, 0x17
        /*007a*/ 	.short	(.L_25 - .L_24)
.L_24:
        /*007c*/ 	.word	0x00000000
        /*0080*/ 	.short	0x0002
        /*0082*/ 	.short	0x0010
        /*0084*/ 	.byte	0x00, 0xf4, 0x21, 0x00


	//----- nvinfo : EIATTR_KPARAM_INFO
	.align		4
.L_25:
        /*0088*/ 	.byte	0x04, 0x17
        /*008a*/ 	.short	(.L_27 - .L_26)
.L_26:
        /*008c*/ 	.word	0x00000000
        /*0090*/ 	.short	0x0001
        /*0092*/ 	.short	0x0008
        /*0094*/ 	.byte	0x00, 0xf4, 0x21, 0x00


	//----- nvinfo : EIATTR_KPARAM_INFO
	.align		4
.L_27:
        /*0098*/ 	.byte	0x04, 0x17
        /*009a*/ 	.short	(.L_29 - .L_28)
.L_28:
        /*009c*/ 	.word	0x00000000
        /*00a0*/ 	.short	0x0000
        /*00a2*/ 	.short	0x0000
        /*00a4*/ 	.byte	0x00, 0xf4, 0x21, 0x00


	//----- nvinfo : EIATTR_SPARSE_MMA_MASK
	.align		4
.L_29:
        /*00a8*/ 	.byte	0x03, 0x50
        /*00aa*/ 	.short	0x0000


	//----- nvinfo : EIATTR_MAXREG_COUNT
	.align		4
        /*00ac*/ 	.byte	0x03, 0x1b
        /*00ae*/ 	.short	0x00ff


	//----- nvinfo : EIATTR_EXIT_INSTR_OFFSETS
	.align		4
        /*00b0*/ 	.byte	0x04, 0x1c
        /*00b2*/ 	.short	(.L_31 - .L_30)


	//   ....[0]....
.L_30:
        /*00b4*/ 	.word	0x00001de0


	//----- nvinfo : EIATTR_REQNTID
	.align		4
.L_31:
        /*00b8*/ 	.byte	0x04, 0x10
        /*00ba*/ 	.short	(.L_33 - .L_32)
.L_32:
        /*00bc*/ 	.word	0x00000080
        /*00c0*/ 	.word	0x00000001
        /*00c4*/ 	.word	0x00000001


	//----- nvinfo : EIATTR_CBANK_PARAM_SIZE
	.align		4
.L_33:
        /*00c8*/ 	.byte	0x03, 0x19
        /*00ca*/ 	.short	0x004c


	//----- nvinfo : EIATTR_PARAM_CBANK
	.align		4
        /*00cc*/ 	.byte	0x04, 0x0a
        /*00ce*/ 	.short	(.L_35 - .L_34)
	.align		4
.L_34:
        /*00d0*/ 	.word	index@(.nv.constant0.triton_poi_fused_cat_24)
        /*00d4*/ 	.short	0x0210
        /*00d6*/ 	.short	0x004c


	//----- nvinfo : EIATTR_SW_WAR
	.align		4
.L_35:
        /*00d8*/ 	.byte	0x04, 0x36
        /*00da*/ 	.short	(.L_37 - .L_36)
.L_36:
        /*00dc*/ 	.word	0x00000008
.L_37:


//--------------------- .nv.callgraph             --------------------------
	.section	.nv.callgraph,"",@"SHT_CUDA_CALLGRAPH"
	.align	4
	.sectionentsize	8
	.align		4
        /*0000*/ 	.word	0x00000000
	.align		4
        /*0004*/ 	.word	0xffffffff
	.align		4
        /*0008*/ 	.word	0x00000000
	.align		4
        /*000c*/ 	.word	0xfffffffe
	.align		4
        /*0010*/ 	.word	0x00000000
	.align		4
        /*0014*/ 	.word	0xfffffffd
	.align		4
        /*0018*/ 	.word	0x00000000
	.align		4
        /*001c*/ 	.word	0xfffffffc


//--------------------- .text.triton_poi_fused_cat_24 --------------------------
	.section	.text.triton_poi_fused_cat_24,"ax",@progbits
	.align	128
        .global         triton_poi_fused_cat_24
        .type           triton_poi_fused_cat_24,@function
        .size           triton_poi_fused_cat_24,(.L_x_1 - triton_poi_fused_cat_24)
        .other          triton_poi_fused_cat_24,@"STO_CUDA_ENTRY STV_DEFAULT"
triton_poi_fused_cat_24:
.text.triton_poi_fused_cat_24:
[----:B------:R-:W-:Y:S01]  /*0000*/  LDC R1, c[0x0][0x28] ;  /* 0x00000a00ff017b82 */ /* 0x000fe20000000800 */
[----:B------:R-:W1:Y:S07]  /*0010*/  S2R R0, SR_TID.X ;  /* 0x0000000000007919 */ /* 0x000e6e0000002100 */
[----:B------:R-:W2:Y:S01]  /*0020*/  LDC.64 R16, c[0x0][0x218] ;  /* 0x00008600ff107b82 */ /* 0x000ea20000000a00 */
[----:B------:R-:W-:Y:S01]  /*0030*/  CS2R R28, SRZ ;  /* 0x00000000001c7805 */ /* 0x000fe2000001ff00 */
[----:B------:R-:W-:Y:S01]  /*0040*/  ULDC.64 UR4, c[0x0][0x208] ;  /* 0x0000820000047ab9 */ /* 0x000fe20000000a00 */
[----:B------:R-:W3:Y:S05]  /*0050*/  S2R R19, SR_CTAID.X ;  /* 0x0000000000137919 */ /* 0x000eea0000002500 */
[----:B------:R-:W4:Y:S01]  /*0060*/  LDC.64 R6, c[0x0][0x220] ;  /* 0x00008800ff067b82 */ /* 0x000f220000000a00 */
[----:B------:R-:W-:-:S02]  /*0070*/  CS2R R10, SRZ ;  /* 0x00000000000a7805 */ /* 0x000fc4000001ff00 */
[----:B------:R-:W-:Y:S02]  /*0080*/  CS2R R30, SRZ ;  /* 0x00000000001e7805 */ /* 0x000fe4000001ff00 */
[----:B------:R-:W-:Y:S02]  /*0090*/  CS2R R20, SRZ ;  /* 0x0000000000147805 */ /* 0x000fe4000001ff00 */
[----:B------:R-:W-:Y:S01]  /*00a0*/  CS2R R22, SRZ ;  /* 0x0000000000167805 */ /* 0x000fe2000001ff00 */
[----:B------:R-:W-:Y:S01]  /*00b0*/  ULDC.64 UR6, c[0x0][0x228] ;  /* 0x00008a0000067ab9 */ /* 0x000fe20000000a00 */
[----:B-1----:R-:W-:-:S05]  /*00c0*/  IMAD.SHL.U32 R0, R0, 0x4, RZ ;  /* 0x0000000400007824 */ /* 0x002fca00078e00ff */
[----:B------:R-:W-:-:S05]  /*00d0*/  LOP3.LUT R0, R0, 0x1fc, RZ, 0xc0, !PT ;  /* 0x000001fc00007812 */ /* 0x000fca00078ec0ff */
[----:B---3--:R-:W-:-:S05]  /*00e0*/  IMAD R3, R19, 0x400, R0 ;  /* 0x0000040013037824 */ /* 0x008fca00078e0200 */
[----:B------:R-:W-:-:S04]  /*00f0*/  SHF.R.S32.HI R0, RZ, 0x1f, R3 ;  /* 0x0000001fff007819 */ /* 0x000fc80000011403 */
[CC--:B------:R-:W-:Y:S02]  /*0100*/  LEA.HI R2, R0.reuse, R3.reuse, RZ, 0xc ;  /* 0x0000000300027211 */ /* 0x0c0fe400078f60ff */
[----:B------:R-:W-:Y:S02]  /*0110*/  LEA.HI R0, R0, R3, RZ, 0x6 ;  /* 0x0000000300007211 */ /* 0x000fe400078f30ff */
[----:B------:R-:W-:Y:S01]  /*0120*/  SHF.R.S32.HI R2, RZ, 0xc, R2 ;  /* 0x0000000cff027819 */ /* 0x000fe20000011402 */
[----:B------:R-:W-:Y:S01]  /*0130*/  VIADD R24, R3, 0x200 ;  /* 0x0000020003187836 */ /* 0x000fe20000000000 */
[----:B------:R-:W-:-:S03]  /*0140*/  LOP3.LUT R32, R0, 0xffffffc0, RZ, 0xc0, !PT ;  /* 0xffffffc000207812 */ /* 0x000fc600078ec0ff */
[----:B------:R-:W-:Y:S01]  /*0150*/  IMAD.HI R4, R2, 0x2aaaaaab, RZ ;  /* 0x2aaaaaab02047827 */ /* 0x000fe200078e02ff */
[----:B------:R-:W-:-:S03]  /*0160*/  SHF.R.S32.HI R15, RZ, 0x1f, R24 ;  /* 0x0000001fff0f7819 */ /* 0x000fc60000011418 */
[----:B------:R-:W-:Y:S01]  /*0170*/  IMAD.IADD R32, R3, 0x1, -R32 ;  /* 0x0000000103207824 */ /* 0x000fe200078e0a20 */
[----:B------:R-:W-:-:S04]  /*0180*/  SHF.R.U32.HI R5, RZ, 0x1f, R4 ;  /* 0x0000001fff057819 */ /* 0x000fc80000011604 */
[----:B------:R-:W-:Y:S02]  /*0190*/  LEA.HI R5, R4, R5, RZ, 0x1e ;  /* 0x0000000504057211 */ /* 0x000fe400078ff0ff */
[----:B------:R-:W-:-:S03]  /*01a0*/  SHF.R.S32.HI R4, RZ, 0x6, R0 ;  /* 0x00000006ff047819 */ /* 0x000fc60000011400 */
[----:B------:R-:W-:Y:S01]  /*01b0*/  IMAD R5, R5, -0x18, R2 ;  /* 0xffffffe805057824 */ /* 0x000fe200078e0202 */
[----:B------:R-:W-:-:S04]  /*01c0*/  LEA.HI R2, R4, R4, RZ, 0x6 ;  /* 0x0000000404027211 */ /* 0x000fc800078f30ff */
[----:B------:R-:W-:Y:S02]  /*01d0*/  LOP3.LUT R9, R2, 0xffffffc0, RZ, 0xc0, !PT ;  /* 0xffffffc002097812 */ /* 0x000fe400078ec0ff */
[----:B------:R-:W-:-:S03]  /*01e0*/  ISETP.GE.AND P0, PT, R5, 0xc, PT ;  /* 0x0000000c0500780c */ /* 0x000fc60003f06270 */
[----:B------:R-:W-:-:S04]  /*01f0*/  IMAD.IADD R2, R4, 0x1, -R9 ;  /* 0x0000000104027824 */ /* 0x000fc800078e0a09 */
[----:B--2---:R-:W-:-:S06]  /*0200*/  IMAD.WIDE R12, R2, 0x8, R16 ;  /* 0x00000008020c7825 */ /* 0x004fcc00078e0210 */
[----:B------:R1:W2:Y:S01]  /*0210*/  @!P0 LDG.E.EL.64 R28, desc[UR4][R12.64] ;  /* 0x000000040c1c8981 */ /* 0x0002a2000c2e1b00 */
[----:B------:R-:W-:Y:S02]  /*0220*/  LEA.HI R15, R15, R24, RZ, 0xc ;  /* 0x000000180f0f7211 */ /* 0x000fe400078f60ff */
[----:B------:R-:W-:Y:S01]  /*0230*/  CS2R R8, SRZ ;  /* 0x0000000000087805 */ /* 0x000fe2000001ff00 */
[----:B----4-:R-:W-:Y:S01]  /*0240*/  IMAD.WIDE R34, R32, 0x8, R6 ;  /* 0x0000000820227825 */ /* 0x010fe200078e0206 */
[----:B------:R-:W-:Y:S02]  /*0250*/  SHF.R.S32.HI R0, RZ, 0xc, R15 ;  /* 0x0000000cff007819 */ /* 0x000fe4000001140f */
[----:B------:R-:W-:Y:S02]  /*0260*/  SHF.R.S32.HI R14, RZ, 0x15, R19 ;  /* 0x00000015ff0e7819 */ /* 0x000fe40000011413 */
[----:B------:R-:W3:Y:S01]  /*0270*/  @!P0 LDG.E.EL.128 R8, desc[UR4][R34.64] ;  /* 0x0000000422088981 */ /* 0x000ee2000c2e1d00 */
[----:B------:R-:W-:-:S02]  /*0280*/  VIADD R27, R3, 0x2 ;  /* 0x00000002031b7836 */ /* 0x000fc40000000000 */
[----:B------:R-:W-:Y:S01]  /*0290*/  IMAD.HI R4, R0, 0x2aaaaaab, RZ ;  /* 0x2aaaaaab00047827 */ /* 0x000fe200078e02ff */
[----:B------:R-:W-:-:S04]  /*02a0*/  SGXT R14, R14, 0x1 ;  /* 0x000000010e0e781a */ /* 0x000fc80000000200 */
[C---:B-1----:R-:W-:Y:S02]  /*02b0*/  LEA.HI R12, R14.reuse, R27, RZ, 0x6 ;  /* 0x0000001b0e0c7211 */ /* 0x042fe400078f30ff */
[----:B------:R-:W-:Y:S02]  /*02c0*/  SHF.R.U32.HI R13, RZ, 0x1f, R4 ;  /* 0x0000001fff0d7819 */ /* 0x000fe40000011604 */
[----:B------:R-:W-:Y:S02]  /*02d0*/  LEA.HI R14, R14, R24, RZ, 0x6 ;  /* 0x000000180e0e7211 */ /* 0x000fe400078f30ff */
[----:B------:R-:W-:Y:S02]  /*02e0*/  LOP3.LUT R12, R12, 0xffffffc0, RZ, 0xc0, !PT ;  /* 0xffffffc00c0c7812 */ /* 0x000fe400078ec0ff */
[----:B------:R-:W-:Y:S02]  /*02f0*/  LEA.HI R19, R4, R13, RZ, 0x1e ;  /* 0x0000000d04137211 */ /* 0x000fe400078ff0ff */
[----:B------:R-:W-:Y:S01]  /*0300*/  SHF.R.S32.HI R4, RZ, 0x6, R14 ;  /* 0x00000006ff047819 */ /* 0x000fe2000001140e */
[----:B------:R-:W-:Y:S01]  /*0310*/  IMAD.IADD R27, R27, 0x1, -R12 ;  /* 0x000000011b1b7824 */ /* 0x000fe200078e0a0c */
[----:B------:R-:W-:Y:S01]  /*0320*/  CS2R R12, SRZ ;  /* 0x00000000000c7805 */ /* 0x000fe2000001ff00 */
[----:B------:R-:W-:Y:S01]  /*0330*/  IMAD R0, R19, -0x18, R0 ;  /* 0xffffffe813007824 */ /* 0x000fe200078e0200 */
[----:B------:R-:W-:-:S02]  /*0340*/  LEA.HI R18, R4, R4, RZ, 0x6 ;  /* 0x0000000404127211 */ /* 0x000fc400078f30ff */
[----:B------:R-:W-:Y:S01]  /*0350*/  CS2R R14, SRZ ;  /* 0x00000000000e7805 */ /* 0x000fe2000001ff00 */
[----:B------:R-:W-:Y:S01]  /*0360*/  IMAD.WIDE R6, R27, 0x8, R6 ;  /* 0x000000081b067825 */ /* 0x000fe200078e0206 */
[----:B------:R-:W-:Y:S02]  /*0370*/  LOP3.LUT R19, R18, 0xffffffc0, RZ, 0xc0, !PT ;  /* 0xffffffc012137812 */ /* 0x000fe400078ec0ff */
[----:B------:R-:W-:Y:S02]  /*0380*/  ISETP.GE.AND P1, PT, R0, 0xc, PT ;  /* 0x0000000c0000780c */ /* 0x000fe40003f26270 */
[----:B------:R-:W4:Y:S01]  /*0390*/  @!P0 LDG.E.EL.128 R12, desc[UR4][R6.64] ;  /* 0x00000004060c8981 */ /* 0x000f22000c2e1d00 */
[----:B------:R-:W-:-:S04]  /*03a0*/  IMAD.IADD R4, R4, 0x1, -R19 ;  /* 0x0000000104047824 */ /* 0x000fc800078e0a13 */
[----:B------:R-:W-:-:S06]  /*03b0*/  IMAD.WIDE R36, R4, 0x8, R16 ;  /* 0x0000000804247825 */ /* 0x000fcc00078e0210 */
[----:B------:R-:W5:Y:S01]  /*03c0*/  @!P1 LDG.E.EL.64 R30, desc[UR4][R36.64] ;  /* 0x00000004241e9981 */ /* 0x000f62000c2e1b00 */
[----:B------:R-:W-:Y:S02]  /*03d0*/  CS2R R16, SRZ ;  /* 0x0000000000107805 */ /* 0x000fe4000001ff00 */
[----:B------:R-:W-:Y:S01]  /*03e0*/  CS2R R18, SRZ ;  /* 0x0000000000127805 */ /* 0x000fe2000001ff00 */
[----:B------:R1:W5:Y:S05]  /*03f0*/  @!P1 LDG.E.EL.128 R20, desc[UR4][R6.64] ;  /* 0x0000000406149981 */ /* 0x00036a000c2e1d00 */
[----:B------:R2:W5:Y:S01]  /*0400*/  @!P1 LDG.E.EL.128 R16, desc[UR4][R34.64] ;  /* 0x0000000422109981 */ /* 0x000562000c2e1d00 */
[----:B-1----:R-:W-:Y:S01]  /*0410*/  IMAD.MOV.U32 R6, RZ, RZ, RZ ;  /* 0x000000ffff067224 */ /* 0x002fe200078e00ff */
[----:B--2---:R-:W-:-:S04]  /*0420*/  SEL R26, R29, RZ, !P0 ;  /* 0x000000ff1d1a7207 */ /* 0x004fc80004000000 */
[----:B------:R-:W-:Y:S02]  /*0430*/  SHF.R.U32.HI R25, RZ, 0x1a, R26 ;  /* 0x0000001aff197819 */ /* 0x000fe4000001161a */
[----:B------:R-:W-:Y:S02]  /*0440*/  SEL R28, R28, RZ, !P0 ;  /* 0x000000ff1c1c7207 */ /* 0x000fe40004000000 */
[----:B------:R-:W-:Y:S02]  /*0450*/  LOP3.LUT R25, R25, 0x20, RZ, 0xc0, !PT ;  /* 0x0000002019197812 */ /* 0x000fe400078ec0ff */
[----:B---3--:R-:W-:Y:S02]  /*0460*/  SEL R9, R9, RZ, !P0 ;  /* 0x000000ff09097207 */ /* 0x008fe40004000000 */
[----:B------:R-:W-:Y:S02]  /*0470*/  IADD3 R28, P2, R25, R28, RZ ;  /* 0x0000001c191c7210 */ /* 0x000fe40007f5e0ff */
[----:B------:R-:W-:-:S02]  /*0480*/  SEL R8, R8, RZ, !P0 ;  /* 0x000000ff08087207 */ /* 0x000fc40004000000 */
[----:B0-----:R-:W-:Y:S01]  /*0490*/  SHF.R.U32.HI R34, RZ, 0x18, R9 ;  /* 0x00000018ff227819 */ /* 0x001fe20000011609 */
[----:B------:R-:W-:Y:S01]  /*04a0*/  IMAD.X R29, RZ, RZ, R26, P2 ;  /* 0x000000ffff1d7224 */ /* 0x000fe200010e061a */
[----:B------:R-:W-:Y:S01]  /*04b0*/  LEA R35, P2, R8, UR6, 0x2 ;  /* 0x0000000608237c11 */ /* 0x000fe2000f8410ff */
[----:B------:R-:W-:Y:S01]  /*04c0*/  IMAD.SHL.U32 R25, R28, 0x80, RZ ;  /* 0x000000801c197824 */ /* 0x000fe200078e00ff */
[----:B------:R-:W-:Y:S02]  /*04d0*/  LOP3.LUT R34, R34, 0x80, RZ, 0xc0, !PT ;  /* 0x0000008022227812 */ /* 0x000fe400078ec0ff */
[----:B------:R-:W-:Y:S01]  /*04e0*/  SHF.L.U64.HI R26, R28, 0x7, R29 ;  /* 0x000000071c1a7819 */ /* 0x000fe2000001021d */
[----:B------:R-:W-:Y:S01]  /*04f0*/  IMAD.HI R28, R3, 0x2aaaaaab, RZ ;  /* 0x2aaaaaab031c7827 */ /* 0x000fe200078e02ff */
[----:B------:R-:W-:Y:S02]  /*0500*/  LEA.HI.X R9, R8, UR7, R9, 0x2, P2 ;  /* 0x0000000708097c11 */ /* 0x000fe400090f1409 */
[----:B------:R-:W-:-:S02]  /*0510*/  IADD3 R34, P2, P3, R25, R35, R34 ;  /* 0x0000002319227210 */ /* 0x000fc40007b5e022 */
[----:B------:R-:W-:Y:S02]  /*0520*/  SHF.R.U32.HI R7, RZ, 0x1f, R28 ;  /* 0x0000001fff077819 */ /* 0x000fe4000001161c */
[----:B------:R-:W-:Y:S01]  /*0530*/  IADD3.X R35, R26, R9, RZ, P2, P3 ;  /* 0x000000091a237210 */ /* 0x000fe200017e64ff */
[----:B------:R-:W-:Y:S01]  /*0540*/  IMAD.SHL.U32 R9, R5, 0x400, RZ ;  /* 0x0000040005097824 */ /* 0x000fe200078e00ff */
[----:B------:R-:W-:Y:S02]  /*0550*/  LEA.HI.SX32 R28, R28, R7, 0x12 ;  /* 0x000000071c1c7211 */ /* 0x000fe400078f92ff */
[----:B------:R-:W-:Y:S01]  /*0560*/  SEL R29, R10, RZ, !P0 ;  /* 0x000000ff0a1d7207 */ /* 0x000fe20004000000 */
[----:B------:R-:W-:Y:S01]  /*0570*/  IMAD.WIDE R34, R9, 0x4, R34 ;  /* 0x0000000409227825 */ /* 0x000fe200078e0222 */
[----:B------:R-:W-:Y:S02]  /*0580*/  SEL R8, R11, RZ, !P0 ;  /* 0x000000ff0b087207 */ /* 0x000fe40004000000 */
[----:B------:R-:W-:Y:S01]  /*0590*/  LEA R37, P2, R29, UR6, 0x2 ;  /* 0x000000061d257c11 */ /* 0x000fe2000f8410ff */
[----:B------:R-:W-:Y:S01]  /*05a0*/  IMAD R7, R28, 0x3000, RZ ;  /* 0x000030001c077824 */ /* 0x000fe200078e02ff */
[----:B----4-:R-:W-:-:S02]  /*05b0*/  SEL R12, R12, RZ, !P0 ;  /* 0x000000ff0c0c7207 */ /* 0x010fc40004000000 */
[----:B------:R-:W-:Y:S01]  /*05c0*/  SHF.R.U32.HI R36, RZ, 0x18, R8 ;  /* 0x00000018ff247819 */ /* 0x000fe20000011608 */
[----:B------:R-:W-:Y:S01]  /*05d0*/  IMAD.WIDE R10, R7, 0x4, R34 ;  /* 0x00000004070a7825 */ /* 0x000fe200078e0222 */
[----:B------:R-:W-:Y:S02]  /*05e0*/  LEA.HI.X R29, R29, UR7, R8, 0x2, P2 ;  /* 0x000000071d1d7c11 */ /* 0x000fe400090f1408 */
[----:B------:R-:W-:Y:S02]  /*05f0*/  SEL R13, R13, RZ, !P0 ;  /* 0x000000ff0d0d7207 */ /* 0x000fe40004000000 */
[----:B------:R-:W-:Y:S01]  /*0600*/  SEL R8, R14, RZ, !P0 ;  /* 0x000000ff0e087207 */ /* 0x000fe20004000000 */
[----:B------:R0:W2:Y:S01]  /*0610*/  @!P0 LDG.E.EL R6, desc[UR4][R10.64] ;  /* 0x000000040a068981 */ /* 0x0000a2000c2e1900 */
[----:B------:R-:W-:Y:S02]  /*0620*/  LEA R35, P2, R12, UR6, 0x2 ;  /* 0x000000060c237c11 */ /* 0x000fe4000f8410ff */
[----:B------:R-:W-:-:S02]  /*0630*/  SEL R33, R15, RZ, !P0 ;  /* 0x000000ff0f217207 */ /* 0x000fc40004000000 */
[----:B------:R-:W-:Y:S02]  /*0640*/  LOP3.LUT R36, R36, 0x80, RZ, 0xc0, !PT ;  /* 0x0000008024247812 */ /* 0x000fe400078ec0ff */
[----:B0-----:R-:W-:Y:S02]  /*0650*/  LEA.HI.X R11, R12, UR7, R13, 0x2, P2 ;  /* 0x000000070c0b7c11 */ /* 0x001fe400090f140d */
[C---:B------:R-:W-:Y:S02]  /*0660*/  LEA R10, P6, R8.reuse, UR6, 0x2 ;  /* 0x00000006080a7c11 */ /* 0x040fe4000f8c10ff */
[----:B-----5:R-:W-:Y:S02]  /*0670*/  SEL R12, R31, RZ, !P1 ;  /* 0x000000ff1f0c7207 */ /* 0x020fe40004800000 */
[----:B------:R-:W-:Y:S02]  /*0680*/  LEA.HI.X R15, R8, UR7, R33, 0x2, P6 ;  /* 0x00000007080f7c11 */ /* 0x000fe4000b0f1421 */
[----:B------:R-:W-:-:S02]  /*0690*/  SHF.R.U32.HI R34, RZ, 0x18, R13 ;  /* 0x00000018ff227819 */ /* 0x000fc4000001160d */
[----:B------:R-:W-:Y:S02]  /*06a0*/  SHF.R.U32.HI R8, RZ, 0x18, R33 ;  /* 0x00000018ff087819 */ /* 0x000fe40000011621 */
[----:B------:R-:W-:Y:S02]  /*06b0*/  SHF.R.U32.HI R14, RZ, 0x1a, R12 ;  /* 0x0000001aff0e7819 */ /* 0x000fe4000001160c */
[----:B------:R-:W-:Y:S02]  /*06c0*/  IADD3 R36, P4, P5, R25, R37, R36 ;  /* 0x0000002519247210 */ /* 0x000fe40007d9e024 */
[----:B------:R-:W-:Y:S02]  /*06d0*/  LOP3.LUT R34, R34, 0x80, RZ, 0xc0, !PT ;  /* 0x0000008022227812 */ /* 0x000fe400078ec0ff */
[----:B------:R-:W-:Y:S02]  /*06e0*/  SEL R13, R30, RZ, !P1 ;  /* 0x000000ff1e0d7207 */ /* 0x000fe40004800000 */
[----:B------:R-:W-:-:S02]  /*06f0*/  LOP3.LUT R8, R8, 0x80, RZ, 0xc0, !PT ;  /* 0x0000008008087812 */ /* 0x000fc400078ec0ff */
[----:B------:R-:W-:Y:S02]  /*0700*/  LOP3.LUT R14, R14, 0x20, RZ, 0xc0, !PT ;  /* 0x000000200e0e7812 */ /* 0x000fe400078ec0ff */
[----:B------:R-:W-:Y:S02]  /*0710*/  IADD3.X R37, R26, R29, RZ, P4, P5 ;  /* 0x0000001d1a257210 */ /* 0x000fe400027ea4ff */
[C---:B------:R-:W-:Y:S02]  /*0720*/  IADD3 R34, P3, P2, R25.reuse, R35, R34 ;  /* 0x0000002319227210 */ /* 0x040fe40007a7e022 */
[----:B------:R-:W-:Y:S02]  /*0730*/  IADD3 R10, P5, P6, R25, R10, R8 ;  /* 0x0000000a190a7210 */ /* 0x000fe40007ebe008 */
[----:B------:R-:W-:Y:S02]  /*0740*/  IADD3 R13, P4, R14, R13, RZ ;  /* 0x0000000d0e0d7210 */ /* 0x000fe40007f9e0ff */
[----:B------:R-:W-:-:S02]  /*0750*/  SEL R8, R17, RZ, !P1 ;  /* 0x000000ff11087207 */ /* 0x000fc40004800000 */
[C---:B------:R-:W-:Y:S01]  /*0760*/  IADD3.X R35, R26.reuse, R11, RZ, P3, P2 ;  /* 0x0000000b1a237210 */ /* 0x040fe20001fe44ff */
[----:B------:R-:W-:Y:S01]  /*0770*/  IMAD.X R12, RZ, RZ, R12, P4 ;  /* 0x000000ffff0c7224 */ /* 0x000fe200020e060c */
[----:B------:R-:W-:Y:S02]  /*0780*/  IADD3.X R11, R26, R15, RZ, P5, P6 ;  /* 0x0000000f1a0b7210 */ /* 0x000fe40002fec4ff */
[----:B------:R-:W-:Y:S02]  /*0790*/  SHF.R.U32.HI R14, RZ, 0x18, R8 ;  /* 0x00000018ff0e7819 */ /* 0x000fe40000011608 */
[----:B------:R-:W-:Y:S01]  /*07a0*/  SEL R17, R16, RZ, !P1 ;  /* 0x000000ff10117207 */ /* 0x000fe20004800000 */
[----:B------:R-:W-:Y:S01]  /*07b0*/  IMAD.WIDE R36, R9, 0x4, R36 ;  /* 0x0000000409247825 */ /* 0x000fe200078e0224 */
[----:B------:R-:W-:Y:S02]  /*07c0*/  LOP3.LUT R16, R14, 0x80, RZ, 0xc0, !PT ;  /* 0x000000800e107812 */ /* 0x000fe400078ec0ff */
[----:B------:R-:W-:Y:S01]  /*07d0*/  SHF.L.U64.HI R14, R13, 0x7, R12 ;  /* 0x000000070d0e7819 */ /* 0x000fe2000001020c */
[----:B------:R-:W-:-:S04]  /*07e0*/  IMAD.WIDE R34, R9, 0x4, R34 ;  /* 0x0000000409227825 */ /* 0x000fc800078e0222 */
[----:B------:R-:W-:Y:S01]  /*07f0*/  IMAD.WIDE R10, R9, 0x4, R10 ;  /* 0x00000004090a7825 */ /* 0x000fe200078e020a */
[----:B------:R-:W-:-:S03]  /*0800*/  LEA R9, P2, R17, UR6, 0x2 ;  /* 0x0000000611097c11 */ /* 0x000fc6000f8410ff */
[----:B------:R-:W-:Y:S02]  /*0810*/  IMAD.SHL.U32 R13, R13, 0x80, RZ ;  /* 0x000000800d0d7824 */ /* 0x000fe400078e00ff */
[----:B------:R-:W-:Y:S01]  /*0820*/  IMAD.HI R15, R24, 0x2aaaaaab, RZ ;  /* 0x2aaaaaab180f7827 */ /* 0x000fe200078e02ff */
[----:B------:R-:W-:Y:S02]  /*0830*/  LEA.HI.X R17, R17, UR7, R8, 0x2, P2 ;  /* 0x0000000711117c11 */ /* 0x000fe400090f1408 */
[----:B------:R-:W-:Y:S01]  /*0840*/  IADD3 R8, P2, P3, R13, R9, R16 ;  /* 0x000000090d087210 */ /* 0x000fe20007b5e010 */
[----:B------:R-:W-:Y:S01]  /*0850*/  IMAD.MOV.U32 R12, RZ, RZ, RZ ;  /* 0x000000ffff0c7224 */ /* 0x000fe200078e00ff */
[----:B------:R-:W-:Y:S01]  /*0860*/  SHF.R.U32.HI R16, RZ, 0x1f, R15 ;  /* 0x0000001fff107819 */ /* 0x000fe2000001160f */
[----:B------:R-:W-:Y:S01]  /*0870*/  IMAD.WIDE R36, R7, 0x4, R36 ;  /* 0x0000000407247825 */ /* 0x000fe200078e0224 */
[----:B------:R-:W-:Y:S02]  /*0880*/  IADD3.X R9, R14, R17, RZ, P2, P3 ;  /* 0x000000110e097210 */ /* 0x000fe400017e64ff */
[----:B------:R-:W-:Y:S01]  /*0890*/  LEA.HI.SX32 R15, R15, R16, 0x12 ;  /* 0x000000100f0f7211 */ /* 0x000fe200078f92ff */
[----:B------:R-:W-:Y:S01]  /*08a0*/  IMAD.SHL.U32 R31, R0, 0x400, RZ ;  /* 0x00000400001f7824 */ /* 0x000fe200078e00ff */
[----:B------:R0:W3:Y:S01]  /*08b0*/  @!P0 LDG.E.EL R12, desc[UR4][R36.64] ;  /* 0x00000004240c8981 */ /* 0x0000e2000c2e1900 */
[----:B------:R-:W-:-:S02]  /*08c0*/  SEL R38, R19, RZ, !P1 ;  /* 0x000000ff13267207 */ /* 0x000fc40004800000 */
[----:B------:R-:W-:Y:S01]  /*08d0*/  CS2R R16, SRZ ;  /* 0x0000000000107805 */ /* 0x000fe2000001ff00 */
[----:B------:R-:W-:Y:S01]  /*08e0*/  IMAD.WIDE R8, R31, 0x4, R8 ;  /* 0x000000041f087825 */ /* 0x000fe200078e0208 */
[----:B------:R-:W-:Y:S02]  /*08f0*/  SEL R19, R18, RZ, !P1 ;  /* 0x000000ff12137207 */ /* 0x000fe40004800000 */
[----:B------:R-:W-:Y:S01]  /*0900*/  SHF.R.U32.HI R18, RZ, 0x18, R38 ;  /* 0x00000018ff127819 */ /* 0x000fe20000011626 */
[----:B0-----:R-:W0:Y:S01]  /*0910*/  LDC.64 R36, c[0x0][0x230] ;  /* 0x00008c00ff247b82 */ /* 0x001e220000000a00 */
[----:B------:R-:W-:Y:S01]  /*0920*/  IMAD.WIDE R34, R7, 0x4, R34 ;  /* 0x0000000407227825 */ /* 0x000fe200078e0222 */
[----:B------:R-:W-:-:S03]  /*0930*/  LEA R30, P2, R19, UR6, 0x2 ;  /* 0x00000006131e7c11 */ /* 0x000fc6000f8410ff */
[----:B------:R-:W-:Y:S02]  /*0940*/  IMAD R29, R15, 0x3000, RZ ;  /* 0x000030000f1d7824 */ /* 0x000fe400078e02ff */
[----:B------:R-:W-:Y:S01]  /*0950*/  IMAD.WIDE R10, R7, 0x4, R10 ;  /* 0x00000004070a7825 */ /* 0x000fe200078e020a */
[----:B------:R-:W-:Y:S01]  /*0960*/  LOP3.LUT R18, R18, 0x80, RZ, 0xc0, !PT ;  /* 0x0000008012127812 */ /* 0x000fe200078ec0ff */
[----:B------:R1:W4:Y:S01]  /*0970*/  @!P0 LDG.E.EL R17, desc[UR4][R34.64] ;  /* 0x0000000422118981 */ /* 0x000322000c2e1900 */
[----:B------:R-:W-:Y:S01]  /*0980*/  SEL R20, R20, RZ, !P1 ;  /* 0x000000ff14147207 */ /* 0x000fe20004800000 */
[----:B------:R-:W-:Y:S02]  /*0990*/  IMAD.MOV.U32 R7, RZ, RZ, RZ ;  /* 0x000000ffff077224 */ /* 0x000fe400078e00ff */
[----:B------:R-:W-:Y:S01]  /*09a0*/  IMAD.WIDE R8, R29, 0x4, R8 ;  /* 0x000000041d087825 */ /* 0x000fe200078e0208 */
[----:B------:R-:W-:Y:S01]  /*09b0*/  SEL R21, R21, RZ, !P1 ;  /* 0x000000ff15157207 */ /* 0x000fe20004800000 */
[----:B------:R5:W2:Y:S01]  /*09c0*/  @!P0 LDG.E.EL R16, desc[UR4][R10.64] ;  /* 0x000000040a108981 */ /* 0x000aa2000c2e1900 */
[----:B------:R-:W-:-:S02]  /*09d0*/  LEA.HI.X R19, R19, UR7, R38, 0x2, P2 ;  /* 0x0000000713137c11 */ /* 0x000fc400090f1426 */
[----:B-1----:R-:W-:Y:S01]  /*09e0*/  SEL R35, R23, RZ, !P1 ;  /* 0x000000ff17237207 */ /* 0x002fe20004800000 */
[----:B------:R1:W2:Y:S01]  /*09f0*/  @!P1 LDG.E.EL R7, desc[UR4][R8.64] ;  /* 0x0000000408079981 */ /* 0x0002a2000c2e1900 */
[----:B------:R-:W-:Y:S02]  /*0a00*/  IADD3 R18, P2, P3, R13, R30, R18 ;  /* 0x0000001e0d127210 */ /* 0x000fe40007b5e012 */
[----:B------:R-:W-:Y:S02]  /*0a10*/  SEL R30, R22, RZ, !P1 ;  /* 0x000000ff161e7207 */ /* 0x000fe40004800000 */
[----:B-----5:R-:W-:Y:S02]  /*0a20*/  LEA R10, P4, R20, UR6, 0x2 ;  /* 0x00000006140a7c11 */ /* 0x020fe4000f8810ff */
[----:B------:R-:W-:Y:S02]  /*0a30*/  SHF.R.U32.HI R22, RZ, 0x18, R21 ;  /* 0x00000018ff167819 */ /* 0x000fe40000011615 */
[----:B-1----:R-:W-:-:S02]  /*0a40*/  SHF.R.U32.HI R8, RZ, 0x18, R35 ;  /* 0x00000018ff087819 */ /* 0x002fc40000011623 */
[----:B------:R-:W-:Y:S02]  /*0a50*/  LEA.HI.X R21, R20, UR7, R21, 0x2, P4 ;  /* 0x0000000714157c11 */ /* 0x000fe4000a0f1415 */
[----:B------:R-:W-:Y:S02]  /*0a60*/  LEA R20, P4, R30, UR6, 0x2 ;  /* 0x000000061e147c11 */ /* 0x000fe4000f8810ff */
[----:B------:R-:W-:Y:S02]  /*0a70*/  LOP3.LUT R22, R22, 0x80, RZ, 0xc0, !PT ;  /* 0x0000008016167812 */ /* 0x000fe400078ec0ff */
[----:B------:R-:W-:Y:S02]  /*0a80*/  LOP3.LUT R8, R8, 0x80, RZ, 0xc0, !PT ;  /* 0x0000008008087812 */ /* 0x000fe400078ec0ff */
[----:B------:R-:W-:Y:S02]  /*0a90*/  LEA.HI.X R35, R30, UR7, R35, 0x2, P4 ;  /* 0x000000071e237c11 */ /* 0x000fe4000a0f1423 */
[----:B------:R-:W-:-:S02]  /*0aa0*/  IADD3.X R19, R14, R19, RZ, P2, P3 ;  /* 0x000000130e137210 */ /* 0x000fc400017e64ff */
[C---:B------:R-:W-:Y:S02]  /*0ab0*/  IADD3 R22, P5, P4, R13.reuse, R10, R22 ;  /* 0x0000000a0d167210 */ /* 0x040fe40007cbe016 */
[----:B------:R-:W-:Y:S02]  /*0ac0*/  CS2R R10, SRZ ;  /* 0x00000000000a7805 */ /* 0x000fe4000001ff00 */
[----:B------:R-:W-:Y:S02]  /*0ad0*/  IADD3 R20, P2, P3, R13, R20, R8 ;  /* 0x000000140d147210 */ /* 0x000fe40007b5e008 */
[----:B------:R-:W-:Y:S01]  /*0ae0*/  CS2R R8, SRZ ;  /* 0x0000000000087805 */ /* 0x000fe2000001ff00 */
[----:B0-----:R-:W-:-:S05]  /*0af0*/  IMAD.WIDE R32, R32, 0x8, R36 ;  /* 0x0000000820207825 */ /* 0x001fca00078e0224 */
[----:B------:R-:W5:Y:S01]  /*0b00*/  @!P0 LDG.E.EL.128 R8, desc[UR4][R32.64] ;  /* 0x0000000420088981 */ /* 0x000f62000c2e1d00 */
[C---:B------:R-:W-:Y:S02]  /*0b10*/  IADD3.X R23, R14.reuse, R21, RZ, P5, P4 ;  /* 0x000000150e177210 */ /* 0x040fe40002fe84ff */
[----:B------:R-:W-:Y:S01]  /*0b20*/  IADD3.X R21, R14, R35, RZ, P2, P3 ;  /* 0x000000230e157210 */ /* 0x000fe200017e64ff */
[----:B------:R-:W-:-:S04]  /*0b30*/  IMAD.WIDE R18, R31, 0x4, R18 ;  /* 0x000000041f127825 */ /* 0x000fc800078e0212 */
[----:B------:R-:W-:-:S04]  /*0b40*/  IMAD.WIDE R22, R31, 0x4, R22 ;  /* 0x000000041f167825 */ /* 0x000fc800078e0216 */
[----:B------:R-:W-:-:S04]  /*0b50*/  IMAD.WIDE R30, R31, 0x4, R20 ;  /* 0x000000041f1e7825 */ /* 0x000fc800078e0214 */
[----:B------:R-:W-:Y:S02]  /*0b60*/  IMAD.MOV.U32 R20, RZ, RZ, RZ ;  /* 0x000000ffff147224 */ /* 0x000fe400078e00ff */
[----:B------:R-:W-:-:S04]  /*0b70*/  IMAD.WIDE R34, R29, 0x4, R18 ;  /* 0x000000041d227825 */ /* 0x000fc800078e0212 */
[C---:B------:R-:W-:Y:S01]  /*0b80*/  IMAD.WIDE R22, R29.reuse, 0x4, R22 ;  /* 0x000000041d167825 */ /* 0x040fe200078e0216 */
[----:B------:R0:W2:Y:S03]  /*0b90*/  @!P1 LDG.E.EL R20, desc[UR4][R34.64] ;  /* 0x0000000422149981 */ /* 0x0000a6000c2e1900 */
[----:B------:R-:W-:-:S04]  /*0ba0*/  IMAD.WIDE R30, R29, 0x4, R30 ;  /* 0x000000041d1e7825 */ /* 0x000fc800078e021e */
[C---:B------:R-:W-:Y:S02]  /*0bb0*/  IMAD R21, R28.reuse, -0x18000, R3 ;  /* 0xfffe80001c157824 */ /* 0x040fe400078e0203 */
[----:B------:R-:W-:Y:S02]  /*0bc0*/  IMAD R28, R28, 0xc000, RZ ;  /* 0x0000c0001c1c7824 */ /* 0x000fe400078e02ff */
[----:B0-----:R-:W-:Y:S02]  /*0bd0*/  IMAD R34, R15, 0xc000, RZ ;  /* 0x0000c0000f227824 */ /* 0x001fe400078e02ff */
[----:B------:R-:W-:Y:S01]  /*0be0*/  IMAD.IADD R21, R21, 0x1, R28 ;  /* 0x0000000115157824 */ /* 0x000fe200078e021c */
[----:B------:R-:W-:-:S06]  /*0bf0*/  CS2R R18, SRZ ;  /* 0x0000000000127805 */ /* 0x000fcc000001ff00 */
[----:B------:R0:W2:Y:S04]  /*0c00*/  @!P1 LDG.E.EL R19, desc[UR4][R22.64] ;  /* 0x0000000416139981 */ /* 0x0000a8000c2e1900 */
[----:B------:R1:W2:Y:S01]  /*0c10*/  @!P1 LDG.E.EL R18, desc[UR4][R30.64] ;  /* 0x000000041e129981 */ /* 0x0002a2000c2e1900 */
[----:B0-----:R-:W-:-:S04]  /*0c20*/  IMAD.HI R23, R3, 0x2aaaaaab, RZ ;  /* 0x2aaaaaab03177827 */ /* 0x001fc800078e02ff */
[----:B------:R-:W-:Y:S01]  /*0c30*/  IMAD.WIDE R36, R27, 0x8, R36 ;  /* 0x000000081b247825 */ /* 0x000fe200078e0224 */
[----:B-----5:R-:W-:Y:S02]  /*0c40*/  SEL R29, R8, RZ, !P0 ;  /* 0x000000ff081d7207 */ /* 0x020fe40004000000 */
[----:B------:R-:W-:Y:S01]  /*0c50*/  SEL R38, R9, RZ, !P0 ;  /* 0x000000ff09267207 */ /* 0x000fe20004000000 */
[----:B------:R-:W-:Y:S01]  /*0c60*/  IMAD R9, R15, -0x18000, R24 ;  /* 0xfffe80000f097824 */ /* 0x000fe200078e0218 */
[----:B------:R-:W-:-:S03]  /*0c70*/  LEA R8, P2, R29, UR6, 0x2 ;  /* 0x000000061d087c11 */ /* 0x000fc6000f8410ff */
[----:B------:R-:W-:Y:S01]  /*0c80*/  IMAD.IADD R15, R9, 0x1, R34 ;  /* 0x00000001090f7824 */ /* 0x000fe200078e0222 */
[--C-:B------:R-:W-:Y:S02]  /*0c90*/  LEA.HI.X R9, R29, UR7, R38.reuse, 0x2, P2 ;  /* 0x000000071d097c11 */ /* 0x100fe400090f1426 */
[----:B------:R-:W1:Y:S01]  /*0ca0*/  LDC.64 R28, c[0x0][0x210] ;  /* 0x00008400ff1c7b82 */ /* 0x000e620000000a00 */
[----:B------:R-:W-:Y:S02]  /*0cb0*/  SHF.R.U32.HI R22, RZ, 0x18, R38 ;  /* 0x00000018ff167819 */ /* 0x000fe40000011626 */
[----:B------:R-:W-:Y:S02]  /*0cc0*/  SEL R34, R11, RZ, !P0 ;  /* 0x000000ff0b227207 */ /* 0x000fe40004000000 */
[----:B------:R-:W-:-:S04]  /*0cd0*/  LOP3.LUT R22, R22, 0x80, RZ, 0xc0, !PT ;  /* 0x0000008016167812 */ /* 0x000fc800078ec0ff */
[----:B------:R-:W-:Y:S02]  /*0ce0*/  IADD3 R8, P2, P3, R25, R8, R22 ;  /* 0x0000000819087210 */ /* 0x000fe40007b5e016 */
[----:B------:R-:W-:Y:S02]  /*0cf0*/  SHF.R.U32.HI R22, RZ, 0x1f, R23 ;  /* 0x0000001fff167819 */ /* 0x000fe40000011617 */
[----:B------:R-:W-:Y:S02]  /*0d00*/  IADD3.X R9, R26, R9, RZ, P2, P3 ;  /* 0x000000091a097210 */ /* 0x000fe400017e64ff */
[----:B------:R-:W-:Y:S01]  /*0d10*/  LEA.HI.SX32 R22, R23, R22, 0x12 ;  /* 0x0000001617167211 */ /* 0x000fe200078f92ff */
[----:B-1----:R-:W-:Y:S01]  /*0d20*/  IMAD.WIDE R30, R21, 0x4, R28 ;  /* 0x00000004151e7825 */ /* 0x002fe200078e021c */
[----:B------:R-:W-:Y:S02]  /*0d30*/  SEL R21, R10, RZ, !P0 ;  /* 0x000000ff0a157207 */ /* 0x000fe40004000000 */
[----:B------:R-:W-:-:S02]  /*0d40*/  SHF.R.U32.HI R10, RZ, 0x18, R34 ;  /* 0x00000018ff0a7819 */ /* 0x000fc40000011622 */
[----:B------:R-:W-:Y:S02]  /*0d50*/  LEA R11, P2, R21, UR6, 0x2 ;  /* 0x00000006150b7c11 */ /* 0x000fe4000f8410ff */
[----:B------:R-:W-:Y:S01]  /*0d60*/  LOP3.LUT R10, R10, 0x80, RZ, 0xc0, !PT ;  /* 0x000000800a0a7812 */ /* 0x000fe200078ec0ff */
[----:B------:R-:W-:Y:S01]  /*0d70*/  IMAD.SHL.U32 R23, R5, 0x400, RZ ;  /* 0x0000040005177824 */ /* 0x000fe200078e00ff */
[----:B------:R-:W-:Y:S02]  /*0d80*/  LEA.HI.X R21, R21, UR7, R34, 0x2, P2 ;  /* 0x0000000715157c11 */ /* 0x000fe400090f1422 */
[----:B------:R-:W-:Y:S01]  /*0d90*/  IADD3 R10, P2, P3, R25, R11, R10 ;  /* 0x0000000b190a7210 */ /* 0x000fe20007b5e00a */
[----:B------:R-:W-:-:S03]  /*0da0*/  IMAD.WIDE R8, R23, 0x4, R8 ;  /* 0x0000000417087825 */ /* 0x000fc600078e0208 */
[----:B------:R-:W-:Y:S01]  /*0db0*/  IADD3.X R11, R26, R21, RZ, P2, P3 ;  /* 0x000000151a0b7210 */ /* 0x000fe200017e64ff */
[----:B------:R-:W-:Y:S02]  /*0dc0*/  IMAD R22, R22, 0x3000, RZ ;  /* 0x0000300016167824 */ /* 0x000fe400078e02ff */
[----:B------:R-:W-:-:S04]  /*0dd0*/  IMAD.WIDE R28, R15, 0x4, R28 ;  /* 0x000000040f1c7825 */ /* 0x000fc800078e021c */
[----:B------:R-:W-:Y:S02]  /*0de0*/  IMAD.MOV.U32 R15, RZ, RZ, RZ ;  /* 0x000000ffff0f7224 */ /* 0x000fe400078e00ff */
[----:B------:R-:W-:-:S04]  /*0df0*/  IMAD.WIDE R10, R23, 0x4, R10 ;  /* 0x00000004170a7825 */ /* 0x000fc800078e020a */
[----:B------:R-:W-:-:S04]  /*0e00*/  IMAD.WIDE R8, R22, 0x4, R8 ;  /* 0x0000000416087825 */ /* 0x000fc800078e0208 */
[----:B------:R-:W-:Y:S01]  /*0e10*/  IMAD.WIDE R34, R22, 0x4, R10 ;  /* 0x0000000416227825 */ /* 0x000fe200078e020a */
[----:B------:R0:W5:Y:S01]  /*0e20*/  @!P0 LDG.E.EL R15, desc[UR4][R8.64] ;  /* 0x00000004080f8981 */ /* 0x000162000c2e1900 */
[----:B------:R-:W-:Y:S02]  /*0e30*/  CS2R R10, SRZ ;  /* 0x00000000000a7805 */ /* 0x000fe4000001ff00 */
[----:B0-----:R-:W-:-:S06]  /*0e40*/  CS2R R8, SRZ ;  /* 0x0000000000087805 */ /* 0x001fcc000001ff00 */
[----:B------:R-:W2:Y:S01]  /*0e50*/  @!P0 LDG.E.EL.128 R8, desc[UR4][R36.64] ;  /* 0x0000000424088981 */ /* 0x000ea2000c2e1d00 */
[----:B------:R-:W-:-:S06]  /*0e60*/  IMAD.MOV.U32 R21, RZ, RZ, RZ ;  /* 0x000000ffff157224 */ /* 0x000fcc00078e00ff */
[----:B------:R0:W3:Y:S01]  /*0e70*/  @!P0 LDG.E.EL R21, desc[UR4][R34.64] ;  /* 0x0000000422158981 */ /* 0x0000e2000c2e1900 */
[----:B--2---:R-:W-:Y:S02]  /*0e80*/  SEL R27, R8, RZ, !P0 ;  /* 0x000000ff081b7207 */ /* 0x004fe40004000000 */
[----:B------:R-:W-:Y:S02]  /*0e90*/  SEL R38, R9, RZ, !P0 ;  /* 0x000000ff09267207 */ /* 0x000fe40004000000 */
[----:B------:R-:W-:-:S04]  /*0ea0*/  LEA R8, P2, R27, UR6, 0x2 ;  /* 0x000000061b087c11 */ /* 0x000fc8000f8410ff */
[--C-:B------:R-:W-:Y:S02]  /*0eb0*/  LEA.HI.X R9, R27, UR7, R38.reuse, 0x2, P2 ;  /* 0x000000071b097c11 */ /* 0x100fe400090f1426 */
[----:B------:R-:W-:-:S04]  /*0ec0*/  SHF.R.U32.HI R27, RZ, 0x18, R38 ;  /* 0x00000018ff1b7819 */ /* 0x000fc80000011626 */
[----:B------:R-:W-:-:S04]  /*0ed0*/  LOP3.LUT R27, R27, 0x80, RZ, 0xc0, !PT ;  /* 0x000000801b1b7812 */ /* 0x000fc800078ec0ff */
[----:B------:R-:W-:Y:S02]  /*0ee0*/  IADD3 R8, P2, P3, R25, R8, R27 ;  /* 0x0000000819087210 */ /* 0x000fe40007b5e01b */
[----:B------:R-:W-:Y:S02]  /*0ef0*/  SEL R27, R10, RZ, !P0 ;  /* 0x000000ff0a1b7207 */ /* 0x000fe40004000000 */
[----:B0-----:R-:W-:Y:S02]  /*0f00*/  SEL R34, R11, RZ, !P0 ;  /* 0x000000ff0b227207 */ /* 0x001fe40004000000 */
[----:B------:R-:W-:-:S04]  /*0f10*/  LEA R10, P4, R27, UR6, 0x2 ;  /* 0x000000061b0a7c11 */ /* 0x000fc8000f8810ff */
[--C-:B------:R-:W-:Y:S02]  /*0f20*/  LEA.HI.X R11, R27, UR7, R34.reuse, 0x2, P4 ;  /* 0x000000071b0b7c11 */ /* 0x100fe4000a0f1422 */
[----:B------:R-:W-:Y:S02]  /*0f30*/  SHF.R.U32.HI R27, RZ, 0x18, R34 ;  /* 0x00000018ff1b7819 */ /* 0x000fe40000011622 */
[----:B------:R-:W-:Y:S02]  /*0f40*/  IADD3.X R9, R26, R9, RZ, P2, P3 ;  /* 0x000000091a097210 */ /* 0x000fe400017e64ff */
[----:B------:R-:W-:-:S04]  /*0f50*/  LOP3.LUT R27, R27, 0x80, RZ, 0xc0, !PT ;  /* 0x000000801b1b7812 */ /* 0x000fc800078ec0ff */
[----:B------:R-:W-:Y:S01]  /*0f60*/  IADD3 R10, P4, P5, R25, R10, R27 ;  /* 0x0000000a190a7210 */ /* 0x000fe20007d9e01b */
[----:B------:R-:W-:-:S03]  /*0f70*/  IMAD.WIDE R8, R23, 0x4, R8 ;  /* 0x0000000417087825 */ /* 0x000fc600078e0208 */
[----:B------:R-:W-:Y:S01]  /*0f80*/  IADD3.X R11, R26, R11, RZ, P4, P5 ;  /* 0x0000000b1a0b7210 */ /* 0x000fe200027ea4ff */
[----:B------:R-:W-:Y:S01]  /*0f90*/  IMAD.WIDE R34, R22, 0x4, R8 ;  /* 0x0000000416227825 */ /* 0x000fe200078e0208 */
[----:B------:R-:W-:-:S03]  /*0fa0*/  CS2R R8, SRZ ;  /* 0x0000000000087805 */ /* 0x000fc6000001ff00 */
[----:B------:R-:W-:Y:S01]  /*0fb0*/  IMAD.WIDE R38, R23, 0x4, R10 ;  /* 0x0000000417267825 */ /* 0x000fe200078e020a */
[----:B------:R-:W-:-:S06]  /*0fc0*/  CS2R R10, SRZ ;  /* 0x00000000000a7805 */ /* 0x000fcc000001ff00 */
[----:B------:R0:W2:Y:S01]  /*0fd0*/  @!P1 LDG.E.EL.128 R8, desc[UR4][R32.64] ;  /* 0x0000000420089981 */ /* 0x0000a2000c2e1d00 */
[----:B------:R-:W-:Y:S01]  /*0fe0*/  SHF.R.S32.HI R23, RZ, 0x1f, R24 ;  /* 0x0000001fff177819 */ /* 0x000fe20000011418 */
[----:B------:R-:W-:-:S03]  /*0ff0*/  IMAD.WIDE R38, R22, 0x4, R38 ;  /* 0x0000000416267825 */ /* 0x000fc600078e0226 */
[----:B------:R-:W-:-:S04]  /*1000*/  LEA.HI R23, R23, R24, RZ, 0xc ;  /* 0x0000001817177211 */ /* 0x000fc800078f60ff */
[----:B------:R-:W-:Y:S01]  /*1010*/  LOP3.LUT R22, R23, 0xfffff000, RZ, 0xc0, !PT ;  /* 0xfffff00017167812 */ /* 0x000fe200078ec0ff */
[----:B------:R-:W-:Y:S02]  /*1020*/  IMAD.MOV.U32 R26, RZ, RZ, RZ ;  /* 0x000000ffff1a7224 */ /* 0x000fe400078e00ff */
[----:B0-----:R-:W-:-:S04]  /*1030*/  IMAD.SHL.U32 R32, R0, 0x400, RZ ;  /* 0x0000040000207824 */ /* 0x001fc800078e00ff */
[----:B------:R0:W3:Y:S01]  /*1040*/  @!P0 LDG.E.EL R26, desc[UR4][R34.64] ;  /* 0x00000004221a8981 */ /* 0x0000e2000c2e1900 */
[----:B------:R-:W-:Y:S02]  /*1050*/  IMAD.MOV.U32 R25, RZ, RZ, RZ ;  /* 0x000000ffff197224 */ /* 0x000fe400078e00ff */
[----:B------:R-:W-:-:S04]  /*1060*/  IMAD.MOV.U32 R33, RZ, RZ, RZ ;  /* 0x000000ffff217224 */ /* 0x000fc800078e00ff */
[----:B------:R1:W3:Y:S01]  /*1070*/  @!P0 LDG.E.EL R25, desc[UR4][R38.64] ;  /* 0x0000000426198981 */ /* 0x0002e2000c2e1900 */
[----:B--2---:R-:W-:Y:S01]  /*1080*/  SEL R27, R9, RZ, !P1 ;  /* 0x000000ff091b7207 */ /* 0x004fe20004800000 */
[----:B------:R-:W-:Y:S01]  /*1090*/  VIADD R9, R3, 0x200 ;  /* 0x0000020003097836 */ /* 0x000fe20000000000 */
[----:B------:R-:W-:Y:S02]  /*10a0*/  SEL R8, R8, RZ, !P1 ;  /* 0x000000ff08087207 */ /* 0x000fe40004800000 */
[----:B------:R-:W-:Y:S01]  /*10b0*/  SHF.R.U32.HI R24, RZ, 0x18, R27 ;  /* 0x00000018ff187819 */ /* 0x000fe2000001161b */
[C---:B------:R-:W-:Y:S02]  /*10c0*/  IMAD.IADD R22, R9.reuse, 0x1, -R22 ;  /* 0x0000000109167824 */ /* 0x040fe400078e0a16 */
[----:B------:R-:W-:Y:S01]  /*10d0*/  IMAD.HI R23, R9, 0x2aaaaaab, RZ ;  /* 0x2aaaaaab09177827 */ /* 0x000fe200078e02ff */
[----:B------:R-:W-:Y:S02]  /*10e0*/  LEA R9, P2, R8, UR6, 0x2 ;  /* 0x0000000608097c11 */ /* 0x000fe4000f8410ff */
[----:B------:R-:W-:-:S02]  /*10f0*/  LOP3.LUT R24, R24, 0x80, RZ, 0xc0, !PT ;  /* 0x0000008018187812 */ /* 0x000fc400078ec0ff */
[----:B------:R-:W-:Y:S02]  /*1100*/  LEA.HI.X R27, R8, UR7, R27, 0x2, P2 ;  /* 0x00000007081b7c11 */ /* 0x000fe400090f141b */
[----:B------:R-:W-:Y:S02]  /*1110*/  IADD3 R8, P2, P3, R13, R9, R24 ;  /* 0x000000090d087210 */ /* 0x000fe40007b5e018 */
[----:B------:R-:W-:-:S04]  /*1120*/  SHF.R.U32.HI R24, RZ, 0x1f, R23 ;  /* 0x0000001fff187819 */ /* 0x000fc80000011617 */
[----:B------:R-:W-:Y:S02]  /*1130*/  LEA.HI.SX32 R23, R23, R24, 0x12 ;  /* 0x0000001817177211 */ /* 0x000fe400078f92ff */
[----:B------:R-:W-:Y:S02]  /*1140*/  SEL R24, R11, RZ, !P1 ;  /* 0x000000ff0b187207 */ /* 0x000fe40004800000 */
[----:B------:R-:W-:Y:S02]  /*1150*/  IADD3.X R9, R14, R27, RZ, P2, P3 ;  /* 0x0000001b0e097210 */ /* 0x000fe400017e64ff */
[----:B------:R-:W-:Y:S02]  /*1160*/  SEL R27, R10, RZ, !P1 ;  /* 0x000000ff0a1b7207 */ /* 0x000fe40004800000 */
[----:B------:R-:W-:Y:S02]  /*1170*/  SHF.R.U32.HI R10, RZ, 0x18, R24 ;  /* 0x00000018ff0a7819 */ /* 0x000fe40000011618 */
[----:B------:R-:W-:-:S02]  /*1180*/  LEA R11, P2, R27, UR6, 0x2 ;  /* 0x000000061b0b7c11 */ /* 0x000fc4000f8410ff */
[----:B------:R-:W-:Y:S02]  /*1190*/  LOP3.LUT R10, R10, 0x80, RZ, 0xc0, !PT ;  /* 0x000000800a0a7812 */ /* 0x000fe400078ec0ff */
[----:B------:R-:W-:Y:S02]  /*11a0*/  LEA.HI.X R27, R27, UR7, R24, 0x2, P2 ;  /* 0x000000071b1b7c11 */ /* 0x000fe400090f1418 */
[----:B------:R-:W-:Y:S01]  /*11b0*/  IADD3 R10, P2, P3, R13, R11, R10 ;  /* 0x0000000b0d0a7210 */ /* 0x000fe20007b5e00a */
[----:B------:R-:W-:-:S03]  /*11c0*/  IMAD.WIDE R8, R32, 0x4, R8 ;  /* 0x0000000420087825 */ /* 0x000fc600078e0208 */
[----:B------:R-:W-:Y:S01]  /*11d0*/  IADD3.X R11, R14, R27, RZ, P2, P3 ;  /* 0x0000001b0e0b7210 */ /* 0x000fe200017e64ff */
[----:B0-----:R-:W-:Y:S02]  /*11e0*/  IMAD R34, R23, 0x3000, RZ ;  /* 0x0000300017227824 */ /* 0x001fe400078e02ff */
[----:B------:R-:W-:-:S04]  /*11f0*/  IMAD.WIDE R10, R32, 0x4, R10 ;  /* 0x00000004200a7825 */ /* 0x000fc800078e020a */
[----:B------:R-:W-:-:S04]  /*1200*/  IMAD.WIDE R8, R34, 0x4, R8 ;  /* 0x0000000422087825 */ /* 0x000fc800078e0208 */
[----:B-1----:R-:W-:Y:S01]  /*1210*/  IMAD.WIDE R38, R34, 0x4, R10 ;  /* 0x0000000422267825 */ /* 0x002fe200078e020a */
[----:B------:R0:W2:Y:S01]  /*1220*/  @!P1 LDG.E.EL R33, desc[UR4][R8.64] ;  /* 0x0000000408219981 */ /* 0x0000a2000c2e1900 */
[----:B------:R-:W-:Y:S02]  /*1230*/  CS2R R10, SRZ ;  /* 0x00000000000a7805 */ /* 0x000fe4000001ff00 */
[----:B0-----:R-:W-:-:S06]  /*1240*/  CS2R R8, SRZ ;  /* 0x0000000000087805 */ /* 0x001fcc000001ff00 */
[----:B------:R-:W2:Y:S01]  /*1250*/  @!P1 LDG.E.EL.128 R8, desc[UR4][R36.64] ;  /* 0x0000000424089981 */ /* 0x000ea2000c2e1d00 */
[----:B------:R-:W-:-:S06]  /*1260*/  IMAD.MOV.U32 R24, RZ, RZ, RZ ;  /* 0x000000ffff187224 */ /* 0x000fcc00078e00ff */
[----:B------:R0:W3:Y:S02]  /*1270*/  @!P1 LDG.E.EL R24, desc[UR4][R38.64] ;  /* 0x0000000426189981 */ /* 0x0000e4000c2e1900 */
[----:B0-----:R-:W0:Y:S01]  /*1280*/  LDC.64 R38, c[0x0][0x238] ;  /* 0x00008e00ff267b82 */ /* 0x001e220000000a00 */
[----:B--2---:R-:W-:Y:S02]  /*1290*/  SEL R8, R8, RZ, !P1 ;  /* 0x000000ff08087207 */ /* 0x004fe40004800000 */
[----:B------:R-:W-:Y:S02]  /*12a0*/  SEL R35, R9, RZ, !P1 ;  /* 0x000000ff09237207 */ /* 0x000fe40004800000 */
[----:B------:R-:W-:-:S04]  /*12b0*/  LEA R27, P2, R8, UR6, 0x2 ;  /* 0x00000006081b7c11 */ /* 0x000fc8000f8410ff */
[--C-:B------:R-:W-:Y:S02]  /*12c0*/  LEA.HI.X R9, R8, UR7, R35.reuse, 0x2, P2 ;  /* 0x0000000708097c11 */ /* 0x100fe400090f1423 */
[----:B------:R-:W-:Y:S02]  /*12d0*/  SHF.R.U32.HI R8, RZ, 0x18, R35 ;  /* 0x00000018ff087819 */ /* 0x000fe40000011623 */
[----:B------:R-:W-:Y:S02]  /*12e0*/  SEL R11, R11, RZ, !P1 ;  /* 0x000000ff0b0b7207 */ /* 0x000fe40004800000 */
[----:B------:R-:W-:Y:S02]  /*12f0*/  LOP3.LUT R8, R8, 0x80, RZ, 0xc0, !PT ;  /* 0x0000008008087812 */ /* 0x000fe400078ec0ff */
[----:B------:R-:W-:Y:S02]  /*1300*/  SEL R36, R10, RZ, !P1 ;  /* 0x000000ff0a247207 */ /* 0x000fe40004800000 */
[----:B------:R-:W-:-:S02]  /*1310*/  IADD3 R8, P2, P3, R13, R27, R8 ;  /* 0x0000001b0d087210 */ /* 0x000fc40007b5e008 */
[----:B------:R-:W-:Y:S02]  /*1320*/  SHF.R.U32.HI R10, RZ, 0x18, R11 ;  /* 0x00000018ff0a7819 */ /* 0x000fe4000001160b */
[----:B------:R-:W-:Y:S02]  /*1330*/  IADD3.X R9, R14, R9, RZ, P2, P3 ;  /* 0x000000090e097210 */ /* 0x000fe400017e64ff */
[----:B------:R-:W-:Y:S02]  /*1340*/  LOP3.LUT R10, R10, 0x80, RZ, 0xc0, !PT ;  /* 0x000000800a0a7812 */ /* 0x000fe400078ec0ff */
[----:B------:R-:W-:Y:S01]  /*1350*/  LEA R35, P2, R36, UR6, 0x2 ;  /* 0x0000000624237c11 */ /* 0x000fe2000f8410ff */
[----:B------:R-:W-:-:S03]  /*1360*/  IMAD.WIDE R8, R32, 0x4, R8 ;  /* 0x0000000420087825 */ /* 0x000fc600078e0208 */
[----:B------:R-:W-:Y:S02]  /*1370*/  IADD3 R10, P3, P4, R13, R35, R10 ;  /* 0x000000230d0a7210 */ /* 0x000fe40007c7e00a */
[----:B------:R-:W-:Y:S01]  /*1380*/  LEA.HI.X R11, R36, UR7, R11, 0x2, P2 ;  /* 0x00000007240b7c11 */ /* 0x000fe200090f140b */
[----:B------:R-:W-:Y:S01]  /*1390*/  IMAD.MOV.U32 R27, RZ, RZ, RZ ;  /* 0x000000ffff1b7224 */ /* 0x000fe200078e00ff */
[----:B------:R-:W-:Y:S01]  /*13a0*/  SEL R6, R6, RZ, !P0 ;  /* 0x000000ff06067207 */ /* 0x000fe20004000000 */
[----:B------:R-:W-:Y:S01]  /*13b0*/  IMAD.WIDE R8, R34, 0x4, R8 ;  /* 0x0000000422087825 */ /* 0x000fe200078e0208 */
[----:B------:R-:W-:Y:S01]  /*13c0*/  IADD3.X R11, R14, R11, RZ, P3, P4 ;  /* 0x0000000b0e0b7210 */ /* 0x000fe20001fe84ff */
[----:B------:R-:W-:-:S03]  /*13d0*/  ULDC.64 UR6, c[0x0][0x248] ;  /* 0x0000920000067ab9 */ /* 0x000fc60000000a00 */
[----:B------:R1:W2:Y:S01]  /*13e0*/  @!P1 LDG.E.EL R27, desc[UR4][R8.64] ;  /* 0x00000004081b9981 */ /* 0x0002a2000c2e1900 */
[----:B------:R-:W-:Y:S01]  /*13f0*/  IMAD.WIDE R10, R32, 0x4, R10 ;  /* 0x00000004200a7825 */ /* 0x000fe200078e020a */
[----:B------:R-:W-:-:S04]  /*1400*/  SHF.R.S32.HI R32, RZ, 0x1f, R3 ;  /* 0x0000001fff207819 */ /* 0x000fc80000011403 */
[----:B-1----:R-:W-:-:S04]  /*1410*/  LEA.HI R8, R32, R3, RZ, 0x6 ;  /* 0x0000000320087211 */ /* 0x002fc800078f30ff */
[----:B------:R-:W-:Y:S01]  /*1420*/  LOP3.LUT R8, R8, 0xffffffc0, RZ, 0xc0, !PT ;  /* 0xffffffc008087812 */ /* 0x000fe200078ec0ff */
[----:B------:R-:W-:-:S04]  /*1430*/  IMAD.WIDE R36, R34, 0x4, R10 ;  /* 0x0000000422247825 */ /* 0x000fc800078e020a */
[----:B------:R-:W-:Y:S01]  /*1440*/  IMAD.IADD R9, R3, 0x1, -R8 ;  /* 0x0000000103097824 */ /* 0x000fe200078e0a08 */
[----:B------:R-:W-:-:S03]  /*1450*/  CS2R R10, SRZ ;  /* 0x00000000000a7805 */ /* 0x000fc6000001ff00 */
[----:B0-----:R-:W-:Y:S01]  /*1460*/  IMAD.WIDE R38, R9, 0x4, R38 ;  /* 0x0000000409267825 */ /* 0x001fe200078e0226 */
[----:B------:R-:W-:-:S06]  /*1470*/  CS2R R8, SRZ ;  /* 0x0000000000087805 */ /* 0x000fcc000001ff00 */
[----:B------:R-:W2:Y:S01]  /*1480*/  @!P0 LDG.E.EL.128 R8, desc[UR4][R38.64] ;  /* 0x0000000426088981 */ /* 0x000ea2000c2e1d00 */
[----:B-----5:R-:W-:Y:S02]  /*1490*/  SEL R15, R15, RZ, !P0 ;  /* 0x000000ff0f0f7207 */ /* 0x020fe40004000000 */
[----:B---3--:R-:W-:Y:S02]  /*14a0*/  SEL R12, R12, RZ, !P0 ;  /* 0x000000ff0c0c7207 */ /* 0x008fe40004000000 */
[----:B------:R-:W-:Y:S01]  /*14b0*/  SEL R21, R21, RZ, !P0 ;  /* 0x000000ff15157207 */ /* 0x000fe20004000000 */
[----:B------:R-:W-:-:S04]  /*14c0*/  FADD R15, -R6, R15 ;  /* 0x0000000f060f7221 */ /* 0x000fc80000000100 */
[----:B------:R-:W-:Y:S01]  /*14d0*/  FADD R21, -R12, R21 ;  /* 0x000000150c157221 */ /* 0x000fe20000000100 */
[----:B------:R-:W-:Y:S02]  /*14e0*/  IMAD.MOV.U32 R14, RZ, RZ, RZ ;  /* 0x000000ffff0e7224 */ /* 0x000fe400078e00ff */
[----:B------:R-:W-:-:S06]  /*14f0*/  IMAD.MOV.U32 R34, RZ, RZ, RZ ;  /* 0x000000ffff227224 */ /* 0x000fcc00078e00ff */
[----:B------:R0:W3:Y:S01]  /*1500*/  @!P1 LDG.E.EL R34, desc[UR4][R36.64] ;  /* 0x0000000424229981 */ /* 0x0000e2000c2e1900 */
[----:B----4-:R-:W-:Y:S01]  /*1510*/  SEL R17, R17, RZ, !P0 ;  /* 0x000000ff11117207 */ /* 0x010fe20004000000 */
[----:B0-----:R-:W0:Y:S01]  /*1520*/  LDC.64 R36, c[0x0][0x240] ;  /* 0x00009000ff247b82 */ /* 0x001e220000000a00 */
[----:B--2---:R-:W-:Y:S02]  /*1530*/  SEL R8, R8, RZ, !P0 ;  /* 0x000000ff08087207 */ /* 0x004fe40004000000 */
[----:B------:R-:W-:-:S03]  /*1540*/  SEL R9, R9, RZ, !P0 ;  /* 0x000000ff09097207 */ /* 0x000fc60004000000 */
[----:B------:R-:W-:Y:S01]  /*1550*/  FFMA R6, R15, R8, R6 ;  /* 0x000000080f067223 */ /* 0x000fe20000000006 */
[----:B------:R-:W-:Y:S02]  /*1560*/  IMAD.MOV.U32 R15, RZ, RZ, RZ ;  /* 0x000000ffff0f7224 */ /* 0x000fe400078e00ff */
[----:B------:R-:W-:Y:S01]  /*1570*/  FFMA R21, R21, R9, R12 ;  /* 0x0000000915157223 */ /* 0x000fe2000000000c */
[----:B------:R-:W-:-:S06]  /*1580*/  CS2R R12, SRZ ;  /* 0x00000000000c7805 */ /* 0x000fcc000001ff00 */
[----:B------:R-:W2:Y:S01]  /*1590*/  @!P1 LDG.E.EL.128 R12, desc[UR4][R38.64] ;  /* 0x00000004260c9981 */ /* 0x000ea2000c2e1d00 */
[----:B------:R-:W-:Y:S02]  /*15a0*/  SEL R26, R26, RZ, !P0 ;  /* 0x000000ff1a1a7207 */ /* 0x000fe40004000000 */
[----:B------:R-:W-:Y:S02]  /*15b0*/  SEL R16, R16, RZ, !P0 ;  /* 0x000000ff10107207 */ /* 0x000fe40004000000 */
[----:B------:R-:W-:Y:S02]  /*15c0*/  SEL R25, R25, RZ, !P0 ;  /* 0x000000ff19197207 */ /* 0x000fe40004000000 */
[----:B------:R-:W-:Y:S02]  /*15d0*/  SEL R7, R7, RZ, !P1 ;  /* 0x000000ff07077207 */ /* 0x000fe40004800000 */
[----:B------:R-:W-:Y:S01]  /*15e0*/  SEL R8, R33, RZ, !P1 ;  /* 0x000000ff21087207 */ /* 0x000fe20004800000 */
[----:B------:R-:W-:Y:S01]  /*15f0*/  FADD R26, -R17, R26 ;  /* 0x0000001a111a7221 */ /* 0x000fe20000000100 */
[----:B------:R-:W-:Y:S01]  /*1600*/  SEL R10, R10, RZ, !P0 ;  /* 0x000000ff0a0a7207 */ /* 0x000fe20004000000 */
[----:B------:R-:W-:Y:S01]  /*1610*/  FADD R25, -R16, R25 ;  /* 0x0000001910197221 */ /* 0x000fe20000000100 */
[----:B------:R-:W-:Y:S01]  /*1620*/  SEL R11, R11, RZ, !P0 ;  /* 0x000000ff0b0b7207 */ /* 0x000fe20004000000 */
[----:B------:R-:W-:-:S02]  /*1630*/  FADD R8, -R7, R8 ;  /* 0x0000000807087221 */ /* 0x000fc40000000100 */
[----:B------:R-:W-:Y:S02]  /*1640*/  FFMA R17, R26, R10, R17 ;  /* 0x0000000a1a117223 */ /* 0x000fe40000000011 */
[----:B------:R-:W-:Y:S01]  /*1650*/  FFMA R16, R25, R11, R16 ;  /* 0x0000000b19107223 */ /* 0x000fe20000000010 */
[----:B------:R-:W-:Y:S01]  /*1660*/  CS2R R10, SRZ ;  /* 0x00000000000a7805 */ /* 0x000fe2000001ff00 */
[----:B------:R-:W-:Y:S02]  /*1670*/  IMAD.MOV.U32 R33, RZ, RZ, RZ ;  /* 0x000000ffff217224 */ /* 0x000fe400078e00ff */
[----:B0-----:R-:W-:-:S05]  /*1680*/  IMAD.WIDE R40, R2, 0x4, R36 ;  /* 0x0000000402287825 */ /* 0x001fca00078e0224 */
[----:B------:R-:W4:Y:S01]  /*1690*/  @!P0 LDG.E.EL R33, desc[UR4][R40.64] ;  /* 0x0000000428218981 */ /* 0x000f22000c2e1900 */
[----:B------:R-:W-:Y:S02]  /*16a0*/  SEL R24, R24, RZ, !P1 ;  /* 0x000000ff18187207 */ /* 0x000fe40004800000 */
[----:B---3--:R-:W-:Y:S02]  /*16b0*/  SEL R25, R34, RZ, !P1 ;  /* 0x000000ff22197207 */ /* 0x008fe40004800000 */
[----:B--2---:R-:W-:-:S05]  /*16c0*/  SEL R12, R12, RZ, !P1 ;  /* 0x000000ff0c0c7207 */ /* 0x004fca0004800000 */
[----:B------:R-:W-:Y:S01]  /*16d0*/  FFMA R7, R8, R12, R7 ;  /* 0x0000000c08077223 */ /* 0x000fe20000000007 */
[----:B------:R-:W-:-:S06]  /*16e0*/  CS2R R8, SRZ ;  /* 0x0000000000087805 */ /* 0x000fcc000001ff00 */
[----:B------:R-:W2:Y:S01]  /*16f0*/  @!P0 LDG.E.128 R8, desc[UR4][R30.64] ;  /* 0x000000041e088981 */ /* 0x000ea2000c1e1d00 */
[----:B------:R-:W-:Y:S02]  /*1700*/  SEL R2, R13, RZ, !P1 ;  /* 0x000000ff0d027207 */ /* 0x000fe40004800000 */
[----:B------:R-:W-:Y:S02]  /*1710*/  SEL R13, R20, RZ, !P1 ;  /* 0x000000ff140d7207 */ /* 0x000fe40004800000 */
[----:B------:R-:W-:Y:S01]  /*1720*/  SEL R12, R18, RZ, !P1 ;  /* 0x000000ff120c7207 */ /* 0x000fe20004800000 */
[----:B------:R-:W-:Y:S01]  /*1730*/  IMAD.HI R26, R3, 0x2aaaaaab, RZ ;  /* 0x2aaaaaab031a7827 */ /* 0x000fe200078e02ff */
[----:B------:R-:W-:-:S03]  /*1740*/  SEL R15, R15, RZ, !P1 ;  /* 0x000000ff0f0f7207 */ /* 0x000fc60004800000 */
[----:B------:R-:W-:Y:S01]  /*1750*/  FADD R24, -R13, R24 ;  /* 0x000000180d187221 */ /* 0x000fe20000000100 */
[----:B------:R-:W-:Y:S01]  /*1760*/  FADD R25, -R12, R25 ;  /* 0x000000190c197221 */ /* 0x000fe20000000100 */
[----:B------:R-:W-:Y:S02]  /*1770*/  SEL R20, R27, RZ, !P1 ;  /* 0x000000ff1b147207 */ /* 0x000fe40004800000 */
[----:B------:R-:W-:Y:S01]  /*1780*/  FFMA R2, R24, R2, R13 ;  /* 0x0000000218027223 */ /* 0x000fe2000000000d */
[----:B------:R-:W-:Y:S01]  /*1790*/  SHF.R.U32.HI R27, RZ, 0x1f, R26 ;  /* 0x0000001fff1b7819 */ /* 0x000fe2000001161a */
[----:B------:R-:W-:Y:S01]  /*17a0*/  FFMA R34, R25, R15, R12 ;  /* 0x0000000f19227223 */ /* 0x000fe2000000000c */
[----:B------:R-:W-:Y:S01]  /*17b0*/  LEA.HI R32, R32, R3, RZ, 0xc ;  /* 0x0000000320207211 */ /* 0x000fe200078f60ff */
[----:B------:R-:W-:Y:S01]  /*17c0*/  IMAD.WIDE R24, R4, 0x4, R36 ;  /* 0x0000000404187825 */ /* 0x000fe200078e0224 */
[----:B------:R-:W-:Y:S02]  /*17d0*/  CS2R R36, SRZ ;  /* 0x0000000000247805 */ /* 0x000fe4000001ff00 */
[----:B------:R-:W-:Y:S01]  /*17e0*/  LEA.HI.SX32 R27, R26, R27, 0x12 ;  /* 0x0000001b1a1b7211 */ /* 0x000fe200078f92ff */
[----:B------:R-:W-:-:S02]  /*17f0*/  IMAD.MOV.U32 R38, RZ, RZ, RZ ;  /* 0x000000ffff267224 */ /* 0x000fc400078e00ff */
[----:B------:R-:W-:Y:S01]  /*1800*/  IMAD.MOV.U32 R4, RZ, RZ, RZ ;  /* 0x000000ffff047224 */ /* 0x000fe200078e00ff */
[----:B------:R-:W-:Y:S01]  /*1810*/  LOP3.LUT R32, R32, 0xfffff000, RZ, 0xc0, !PT ;  /* 0xfffff00020207812 */ /* 0x000fe200078ec0ff */
[----:B------:R-:W3:Y:S01]  /*1820*/  @!P1 LDG.E.EL R37, desc[UR4][R24.64] ;  /* 0x0000000418259981 */ /* 0x000ee2000c2e1900 */
[----:B------:R-:W-:Y:S01]  /*1830*/  IMAD R27, R27, 0xc000, RZ ;  /* 0x0000c0001b1b7824 */ /* 0x000fe200078e02ff */
[----:B------:R-:W-:Y:S02]  /*1840*/  SEL R19, R19, RZ, !P1 ;  /* 0x000000ff13137207 */ /* 0x000fe40004800000 */
[----:B------:R-:W5:Y:S01]  /*1850*/  @!P1 LDG.E.EL R38, desc[UR4][R24.64] ;  /* 0x0000000418269981 */ /* 0x000f62000c2e1900 */
[----:B------:R-:W-:-:S03]  /*1860*/  IMAD.IADD R32, R3, 0x1, -R32 ;  /* 0x0000000103207824 */ /* 0x000fc600078e0a20 */
[----:B------:R-:W5:Y:S04]  /*1870*/  @!P1 LDG.E.EL R36, desc[UR4][R24.64] ;  /* 0x0000000418249981 */ /* 0x000f68000c2e1900 */
[----:B------:R0:W5:Y:S01]  /*1880*/  @!P1 LDG.E.EL R4, desc[UR4][R24.64] ;  /* 0x0000000418049981 */ /* 0x000162000c2e1900 */
[----:B------:R-:W-:Y:S01]  /*1890*/  SEL R14, R14, RZ, !P1 ;  /* 0x000000ff0e0e7207 */ /* 0x000fe20004800000 */
[----:B------:R-:W-:Y:S01]  /*18a0*/  FADD R20, -R19, R20 ;  /* 0x0000001413147221 */ /* 0x000fe20000000100 */
[C---:B------:R-:W-:Y:S01]  /*18b0*/  ISETP.GT.AND P2, PT, R5.reuse, 0xb, PT ;  /* 0x0000000b0500780c */ /* 0x040fe20003f44270 */
[----:B0-----:R-:W-:Y:S01]  /*18c0*/  IMAD.SHL.U32 R25, R5, 0x1000, RZ ;  /* 0x0000100005197824 */ /* 0x001fe200078e00ff */
[----:B------:R-:W-:Y:S02]  /*18d0*/  SHF.R.S32.HI R26, RZ, 0x1f, R27 ;  /* 0x0000001fff1a7819 */ /* 0x000fe4000001141b */
[----:B------:R-:W-:-:S02]  /*18e0*/  SHF.R.S32.HI R5, RZ, 0x1f, R32 ;  /* 0x0000001fff057819 */ /* 0x000fc40000011420 */
[----:B------:R-:W-:Y:S02]  /*18f0*/  IADD3 R24, P3, P4, R25, R32, R27 ;  /* 0x0000002019187210 */ /* 0x000fe40007c7e01b */
[----:B------:R-:W-:Y:S01]  /*1900*/  SHF.R.S32.HI R25, RZ, 0x1f, R25 ;  /* 0x0000001fff197819 */ /* 0x000fe20000011419 */
[----:B------:R-:W-:Y:S01]  /*1910*/  FFMA R35, R20, R14, R19 ;  /* 0x0000000e14237223 */ /* 0x000fe20000000013 */
[----:B------:R-:W-:Y:S01]  /*1920*/  CS2R R12, SRZ ;  /* 0x00000000000c7805 */ /* 0x000fe2000001ff00 */
[----:B------:R-:W-:Y:S01]  /*1930*/  IMAD.MOV.U32 R14, RZ, RZ, RZ ;  /* 0x000000ffff0e7224 */ /* 0x000fe200078e00ff */
[----:B------:R-:W-:Y:S01]  /*1940*/  IADD3.X R25, R25, R5, R26, P3, P4 ;  /* 0x0000000519197210 */ /* 0x000fe20001fe841a */
[----:B------:R-:W-:Y:S02]  /*1950*/  IMAD.MOV.U32 R15, RZ, RZ, RZ ;  /* 0x000000ffff0f7224 */ /* 0x000fe400078e00ff */
[----:B------:R-:W-:Y:S02]  /*1960*/  IMAD R5, R23, 0xc000, RZ ;  /* 0x0000c00017057824 */ /* 0x000fe400078e02ff */
[----:B------:R-:W-:Y:S01]  /*1970*/  IMAD.SHL.U32 R23, R0, 0x1000, RZ ;  /* 0x0000100000177824 */ /* 0x000fe200078e00ff */
[----:B------:R-:W-:Y:S01]  /*1980*/  CS2R R18, SRZ ;  /* 0x0000000000127805 */ /* 0x000fe2000001ff00 */
[----:B------:R-:W-:Y:S01]  /*1990*/  IMAD.MOV.U32 R20, RZ, RZ, RZ ;  /* 0x000000ffff147224 */ /* 0x000fe200078e00ff */
[--C-:B------:R-:W-:Y:S01]  /*19a0*/  SHF.R.S32.HI R27, RZ, 0x1f, R5.reuse ;  /* 0x0000001fff1b7819 */ /* 0x100fe20000011405 */
[----:B------:R0:W5:Y:S01]  /*19b0*/  @!P1 LDG.E.128 R12, desc[UR4][R28.64] ;  /* 0x000000041c0c9981 */ /* 0x000162000c1e1d00 */
[----:B------:R-:W-:-:S02]  /*19c0*/  IADD3 R5, P3, P4, R23, R22, R5 ;  /* 0x0000001617057210 */ /* 0x000fc40007c7e005 */
[----:B------:R-:W-:Y:S01]  /*19d0*/  SHF.R.S32.HI R22, RZ, 0x1f, R22 ;  /* 0x0000001fff167819 */ /* 0x000fe20000011416 */
[----:B------:R-:W5:Y:S04]  /*19e0*/  @!P0 LDG.E.EL R18, desc[UR4][R40.64] ;  /* 0x0000000428128981 */ /* 0x000f68000c2e1900 */
[----:B------:R-:W5:Y:S01]  /*19f0*/  @!P0 LDG.E.EL R20, desc[UR4][R40.64] ;  /* 0x0000000428148981 */ /* 0x000f62000c2e1900 */
[----:B0-----:R-:W-:-:S03]  /*1a00*/  SHF.R.S32.HI R28, RZ, 0x1f, R23 ;  /* 0x0000001fff1c7819 */ /* 0x001fc60000011417 */
[----:B------:R0:W5:Y:S01]  /*1a10*/  @!P0 LDG.E.EL R19, desc[UR4][R40.64] ;  /* 0x0000000428138981 */ /* 0x000162000c2e1900 */
[----:B------:R-:W-:Y:S02]  /*1a20*/  IADD3.X R28, R28, R22, R27, P3, P4 ;  /* 0x000000161c1c7210 */ /* 0x000fe40001fe841b */
[----:B------:R-:W-:Y:S02]  /*1a30*/  CS2R R26, SRZ ;  /* 0x00000000001a7805 */ /* 0x000fe4000001ff00 */
[----:B----4-:R-:W-:Y:S02]  /*1a40*/  SEL R33, R33, RZ, !P0 ;  /* 0x000000ff21217207 */ /* 0x010fe40004000000 */
[----:B0-----:R-:W-:-:S04]  /*1a50*/  LEA R40, P3, R24, UR6, 0x2 ;  /* 0x0000000618287c11 */ /* 0x001fc8000f8610ff */
[----:B------:R-:W-:Y:S02]  /*1a60*/  LEA.HI.X R41, R24, UR7, R25, 0x2, P3 ;  /* 0x0000000718297c11 */ /* 0x000fe400098f1419 */
[----:B------:R-:W-:Y:S02]  /*1a70*/  CS2R R24, SRZ ;  /* 0x0000000000187805 */ /* 0x000fe4000001ff00 */
[----:B------:R-:W-:Y:S02]  /*1a80*/  ISETP.GT.AND P3, PT, R0, 0xb, PT ;  /* 0x0000000b0000780c */ /* 0x000fe40003f64270 */
[C---:B------:R-:W-:Y:S02]  /*1a90*/  LEA R22, P4, R5.reuse, UR6, 0x2 ;  /* 0x0000000605167c11 */ /* 0x040fe4000f8810ff */
[----:B------:R-:W-:Y:S01]  /*1aa0*/  CS2R R30, SRZ ;  /* 0x00000000001e7805 */ /* 0x000fe2000001ff00 */
[----:B------:R-:W4:Y:S01]  /*1ab0*/  @P2 LDG.E.128 R24, desc[UR4][R40.64+-0x30000] ;  /* 0xfd00000428182981 */ /* 0x000f22000c1e1d00 */
[----:B------:R-:W-:-:S02]  /*1ac0*/  LEA.HI.X R23, R5, UR7, R28, 0x2, P4 ;  /* 0x0000000705177c11 */ /* 0x000fc4000a0f141c */
[----:B--2---:R-:W-:-:S05]  /*1ad0*/  SEL R29, R8, RZ, !P0 ;  /* 0x000000ff081d7207 */ /* 0x004fca0004000000 */
[----:B------:R-:W-:-:S04]  /*1ae0*/  FADD R0, -R29, R6 ;  /* 0x000000061d007221 */ /* 0x000fc80000000100 */
[----:B------:R-:W-:Y:S01]  /*1af0*/  FFMA R0, R0, R33, R29 ;  /* 0x0000002100007223 */ /* 0x000fe2000000001d */
[----:B------:R-:W-:-:S06]  /*1b00*/  CS2R R28, SRZ ;  /* 0x00000000001c7805 */ /* 0x000fcc000001ff00 */
[----:B------:R-:W2:Y:S01]  /*1b10*/  @P3 LDG.E.128 R28, desc[UR4][R22.64+-0x30000] ;  /* 0xfd000004161c3981 */ /* 0x000ea2000c1e1d00 */
[----:B------:R-:W-:Y:S02]  /*1b20*/  SEL R6, R9, RZ, !P0 ;  /* 0x000000ff09067207 */ /* 0x000fe40004000000 */
[----:B------:R-:W0:Y:S01]  /*1b30*/  LDC.64 R8, c[0x0][0x250] ;  /* 0x00009400ff087b82 */ /* 0x000e220000000a00 */
[----:B------:R-:W-:Y:S02]  /*1b40*/  SEL R10, R10, RZ, !P0 ;  /* 0x000000ff0a0a7207 */ /* 0x000fe40004000000 */
[----:B------:R-:W-:Y:S01]  /*1b50*/  FADD R5, -R6, R21 ;  /* 0x0000001506057221 */ /* 0x000fe20000000100 */
[----:B------:R-:W-:Y:S02]  /*1b60*/  SEL R11, R11, RZ, !P0 ;  /* 0x000000ff0b0b7207 */ /* 0x000fe40004000000 */
[----:B------:R-:W-:Y:S01]  /*1b70*/  FADD R17, -R10, R17 ;  /* 0x000000110a117221 */ /* 0x000fe20000000100 */
[----:B---3--:R-:W-:-:S02]  /*1b80*/  SEL R37, R37, RZ, !P1 ;  /* 0x000000ff25257207 */ /* 0x008fc40004800000 */
[----:B-----5:R-:W-:Y:S02]  /*1b90*/  SEL R38, R38, RZ, !P1 ;  /* 0x000000ff26267207 */ /* 0x020fe40004800000 */
[----:B------:R-:W-:Y:S02]  /*1ba0*/  SEL R36, R36, RZ, !P1 ;  /* 0x000000ff24247207 */ /* 0x000fe40004800000 */
[----:B------:R-:W-:Y:S01]  /*1bb0*/  SEL R4, R4, RZ, !P1 ;  /* 0x000000ff04047207 */ /* 0x000fe20004800000 */
[----:B0-----:R-:W-:Y:S01]  /*1bc0*/  IMAD.WIDE R8, R3, 0x4, R8 ;  /* 0x0000000403087825 */ /* 0x001fe200078e0208 */
[----:B------:R-:W-:Y:S02]  /*1bd0*/  SEL R18, R18, RZ, !P0 ;  /* 0x000000ff12127207 */ /* 0x000fe40004000000 */
[----:B------:R-:W-:Y:S02]  /*1be0*/  SEL R12, R12, RZ, !P1 ;  /* 0x000000ff0c0c7207 */ /* 0x000fe40004800000 */
[----:B------:R-:W-:Y:S01]  /*1bf0*/  SEL R20, R20, RZ, !P0 ;  /* 0x000000ff14147207 */ /* 0x000fe20004000000 */
[----:B------:R-:W-:Y:S01]  /*1c00*/  FFMA R5, R5, R18, R6 ;  /* 0x0000001205057223 */ /* 0x000fe20000000006 */
[----:B------:R-:W-:Y:S01]  /*1c10*/  FADD R6, -R11, R16 ;  /* 0x000000100b067221 */ /* 0x000fe20000000100 */
[----:B------:R-:W-:-:S02]  /*1c20*/  SEL R13, R13, RZ, !P1 ;  /* 0x000000ff0d0d7207 */ /* 0x000fc40004800000 */
[----:B------:R-:W-:Y:S02]  /*1c30*/  SEL R19, R19, RZ, !P0 ;  /* 0x000000ff13137207 */ /* 0x000fe40004000000 */
[----:B------:R-:W-:Y:S02]  /*1c40*/  SEL R14, R14, RZ, !P1 ;  /* 0x000000ff0e0e7207 */ /* 0x000fe40004800000 */
[----:B------:R-:W-:Y:S01]  /*1c50*/  SEL R15, R15, RZ, !P1 ;  /* 0x000000ff0f0f7207 */ /* 0x000fe20004800000 */
[----:B------:R-:W-:Y:S01]  /*1c60*/  FFMA R10, R17, R20, R10 ;  /* 0x00000014110a7223 */ /* 0x000fe2000000000a */
[----:B------:R-:W-:Y:S01]  /*1c70*/  FFMA R6, R6, R19, R11 ;  /* 0x0000001306067223 */ /* 0x000fe2000000000b */
[----:B------:R-:W-:Y:S01]  /*1c80*/  FADD R7, -R12, R7 ;  /* 0x000000070c077221 */ /* 0x000fe20000000100 */
[----:B------:R-:W-:Y:S01]  /*1c90*/  FADD R2, -R13, R2 ;  /* 0x000000020d027221 */ /* 0x000fe20000000100 */
[----:B------:R-:W-:Y:S01]  /*1ca0*/  FADD R35, -R14, R35 ;  /* 0x000000230e237221 */ /* 0x000fe20000000100 */
[----:B------:R-:W-:Y:S01]  /*1cb0*/  FADD R34, -R15, R34 ;  /* 0x000000220f227221 */ /* 0x000fe20000000100 */
[----:B------:R-:W-:Y:S01]  /*1cc0*/  FFMA R12, R7, R38, R12 ;  /* 0x00000026070c7223 */ /* 0x000fe2000000000c */
[----:B------:R-:W-:Y:S01]  /*1cd0*/  FFMA R13, R2, R37, R13 ;  /* 0x00000025020d7223 */ /* 0x000fe2000000000d */
[----:B------:R-:W-:Y:S01]  /*1ce0*/  FFMA R14, R35, R36, R14 ;  /* 0x00000024230e7223 */ /* 0x000fe2000000000e */
[----:B------:R-:W-:Y:S01]  /*1cf0*/  FFMA R15, R34, R4, R15 ;  /* 0x00000004220f7223 */ /* 0x000fe2000000000f */
[----:B----4-:R-:W-:-:S02]  /*1d00*/  SEL R18, R25, RZ, P2 ;  /* 0x000000ff19127207 */ /* 0x010fc40001000000 */
[----:B------:R-:W-:Y:S02]  /*1d10*/  SEL R19, R26, RZ, P2 ;  /* 0x000000ff1a137207 */ /* 0x000fe40001000000 */
[----:B------:R-:W-:Y:S02]  /*1d20*/  SEL R11, R24, RZ, P2 ;  /* 0x000000ff180b7207 */ /* 0x000fe40001000000 */
[----:B------:R-:W-:Y:S02]  /*1d30*/  SEL R27, R27, RZ, P2 ;  /* 0x000000ff1b1b7207 */ /* 0x000fe40001000000 */
[----:B------:R-:W-:Y:S02]  /*1d40*/  SEL R17, R5, R18, !P0 ;  /* 0x0000001205117207 */ /* 0x000fe40004000000 */
[----:B------:R-:W-:Y:S02]  /*1d50*/  SEL R18, R10, R19, !P0 ;  /* 0x000000130a127207 */ /* 0x000fe40004000000 */
[----:B------:R-:W-:-:S02]  /*1d60*/  SEL R16, R0, R11, !P0 ;  /* 0x0000000b00107207 */ /* 0x000fc40004000000 */
[----:B------:R-:W-:-:S05]  /*1d70*/  SEL R19, R6, R27, !P0 ;  /* 0x0000001b06137207 */ /* 0x000fca0004000000 */
[----:B------:R-:W-:Y:S01]  /*1d80*/  STG.E.128 desc[UR4][R8.64], R16 ;  /* 0x0000001008007986 */ /* 0x000fe2000c101d04 */
[----:B--2---:R-:W-:Y:S02]  /*1d90*/  @P1 SEL R12, R28, RZ, P3 ;  /* 0x000000ff1c0c1207 */ /* 0x004fe40001800000 */
[----:B------:R-:W-:Y:S02]  /*1da0*/  @P1 SEL R13, R29, RZ, P3 ;  /* 0x000000ff1d0d1207 */ /* 0x000fe40001800000 */
[----:B------:R-:W-:Y:S02]  /*1db0*/  @P1 SEL R14, R30, RZ, P3 ;  /* 0x000000ff1e0e1207 */ /* 0x000fe40001800000 */
[----:B------:R-:W-:-:S05]  /*1dc0*/  @P1 SEL R15, R31, RZ, P3 ;  /* 0x000000ff1f0f1207 */ /* 0x000fca0001800000 */
[----:B------:R-:W-:Y:S01]  /*1dd0*/  STG.E.128 desc[UR4][R8.64+0x800], R12 ;  /* 0x0008000c08007986 */ /* 0x000fe2000c101d04 */
[----:B------:R-:W-:Y:S05]  /*1de0*/  EXIT ;  /* 0x000000000000794d */ /* 0x000fea0003800000 */
.L_x_0:
[----:B------:R-:W-:-:S00]  /*1df0*/  BRA `(.L_x_0) ;  /* 0xfffffffc00fc7947 */ /* 0x000fc0000383ffff */
[----:B------:R-:W-:-:S00]  /*1e00*/  NOP ;  /* 0x0000000000007918 */ /* 0x000fc00000000000 */
[----:B------:R-:W-:-:S00]  /*1e10*/  NOP ;  /* 0x0000000000007918 */ /* 0x000fc00000000000 */
[----:B------:R-:W-:-:S00]  /*1e20*/  NOP ;  /* 0x0000000000007918 */ /* 0x000fc00000000000 */
[----:B------:R-:W-:-:S00]  /*1e30*/  NOP ;  /* 0x0000000000007918 */ /* 0x000fc00000000000 */
[----:B------:R-:W-:-:S00]  /*1e40*/  NOP ;  /* 0x0000000000007918 */ /* 0x000fc00000000000 */
[----:B------:R-:W-:-:S00]  /*1e50*/  NOP ;  /* 0x0000000000007918 */ /* 0x000fc00000000000 */
[----:B------:R-:W-:-:S00]  /*1e60*/  NOP ;  /* 0x0000000000007918 */ /* 0x000fc00000000000 */
[----:B------:R-:W-:-:S00]  /*1e70*/  NOP ;  /* 0x0000000000007918 */ /* 0x000fc00000000000 */
.L_x_1:


//--------------------- .nv.constant0.triton_poi_fused_cat_24 --------------------------
	.section	.nv.constant0.triton_poi_fused_cat_24,"a",@progbits
	.sectionflags	@""
	.align	4
.nv.constant0.triton_poi_fused_cat_24:
	.zero		604
